//
// Generated by NVIDIA NVVM Compiler
//
// Compiler Build ID: CL-36424714
// Cuda compilation tools, release 13.0, V13.0.88
// Based on NVVM 20.0.0
//

.version 9.0
.target sm_100
.address_size 64

	// .globl	_Z12lud_diagonalPfii
// _ZZ12lud_diagonalPfiiE6shadow has been demoted
// _ZZ13lud_perimeterPfiiE3dia has been demoted
// _ZZ13lud_perimeterPfiiE8peri_row has been demoted
// _ZZ13lud_perimeterPfiiE8peri_col has been demoted
// _ZZ12lud_internalPfiiE8peri_row has been demoted
// _ZZ12lud_internalPfiiE8peri_col has been demoted

.visible .entry _Z12lud_diagonalPfii(
	.param .u64 .ptr .align 1 _Z12lud_diagonalPfii_param_0,
	.param .u32 _Z12lud_diagonalPfii_param_1,
	.param .u32 _Z12lud_diagonalPfii_param_2
)
{
	.reg .pred 	%p<20>;
	.reg .b16 	%rs<13>;
	.reg .b32 	%r<195>;
	.reg .b32 	%f<175>;
	.reg .b64 	%rd<35>;
	// demoted variable
	.shared .align 4 .b8 _ZZ12lud_diagonalPfiiE6shadow[1024];
	ld.param.u64 	%rd16, [_Z12lud_diagonalPfii_param_0];
	ld.param.u32 	%r29, [_Z12lud_diagonalPfii_param_1];
	ld.param.u32 	%r30, [_Z12lud_diagonalPfii_param_2];
	cvta.to.global.u64 	%rd17, %rd16;
	mad.lo.s32 	%r31, %r30, %r29, %r30;
	mov.u32 	%r32, %tid.x;
	shl.b32 	%r33, %r32, 2;
	mov.u32 	%r34, _ZZ12lud_diagonalPfiiE6shadow;
	add.s32 	%r35, %r34, %r33;
	add.s32 	%r36, %r31, %r32;
	mul.wide.u32 	%rd18, %r36, 4;
	add.s64 	%rd19, %rd17, %rd18;
	ld.global.f32 	%f20, [%rd19];
	st.shared.f32 	[%r35], %f20;
	add.s32 	%r37, %r36, %r29;
	mul.wide.u32 	%rd20, %r37, 4;
	add.s64 	%rd1, %rd17, %rd20;
	ld.global.f32 	%f21, [%rd1];
	st.shared.f32 	[%r35+64], %f21;
	add.s32 	%r38, %r37, %r29;
	mul.wide.u32 	%rd21, %r38, 4;
	add.s64 	%rd2, %rd17, %rd21;
	ld.global.f32 	%f22, [%rd2];
	st.shared.f32 	[%r35+128], %f22;
	add.s32 	%r39, %r38, %r29;
	mul.wide.u32 	%rd22, %r39, 4;
	add.s64 	%rd3, %rd17, %rd22;
	ld.global.f32 	%f23, [%rd3];
	st.shared.f32 	[%r35+192], %f23;
	add.s32 	%r40, %r39, %r29;
	mul.wide.u32 	%rd23, %r40, 4;
	add.s64 	%rd4, %rd17, %rd23;
	ld.global.f32 	%f24, [%rd4];
	st.shared.f32 	[%r35+256], %f24;
	add.s32 	%r41, %r40, %r29;
	mul.wide.u32 	%rd24, %r41, 4;
	add.s64 	%rd5, %rd17, %rd24;
	ld.global.f32 	%f25, [%rd5];
	st.shared.f32 	[%r35+320], %f25;
	add.s32 	%r42, %r41, %r29;
	mul.wide.u32 	%rd25, %r42, 4;
	add.s64 	%rd6, %rd17, %rd25;
	ld.global.f32 	%f26, [%rd6];
	st.shared.f32 	[%r35+384], %f26;
	add.s32 	%r43, %r42, %r29;
	mul.wide.u32 	%rd26, %r43, 4;
	add.s64 	%rd7, %rd17, %rd26;
	ld.global.f32 	%f27, [%rd7];
	st.shared.f32 	[%r35+448], %f27;
	add.s32 	%r44, %r43, %r29;
	mul.wide.u32 	%rd27, %r44, 4;
	add.s64 	%rd8, %rd17, %rd27;
	ld.global.f32 	%f28, [%rd8];
	st.shared.f32 	[%r35+512], %f28;
	add.s32 	%r45, %r44, %r29;
	mul.wide.u32 	%rd28, %r45, 4;
	add.s64 	%rd9, %rd17, %rd28;
	ld.global.f32 	%f29, [%rd9];
	st.shared.f32 	[%r35+576], %f29;
	add.s32 	%r46, %r45, %r29;
	mul.wide.u32 	%rd29, %r46, 4;
	add.s64 	%rd10, %rd17, %rd29;
	ld.global.f32 	%f30, [%rd10];
	st.shared.f32 	[%r35+640], %f30;
	add.s32 	%r47, %r46, %r29;
	mul.wide.u32 	%rd30, %r47, 4;
	add.s64 	%rd11, %rd17, %rd30;
	ld.global.f32 	%f31, [%rd11];
	st.shared.f32 	[%r35+704], %f31;
	add.s32 	%r48, %r47, %r29;
	mul.wide.u32 	%rd31, %r48, 4;
	add.s64 	%rd12, %rd17, %rd31;
	ld.global.f32 	%f32, [%rd12];
	st.shared.f32 	[%r35+768], %f32;
	add.s32 	%r49, %r48, %r29;
	mul.wide.u32 	%rd32, %r49, 4;
	add.s64 	%rd13, %rd17, %rd32;
	ld.global.f32 	%f33, [%rd13];
	st.shared.f32 	[%r35+832], %f33;
	add.s32 	%r50, %r49, %r29;
	mul.wide.u32 	%rd33, %r50, 4;
	add.s64 	%rd14, %rd17, %rd33;
	ld.global.f32 	%f34, [%rd14];
	st.shared.f32 	[%r35+896], %f34;
	add.s32 	%r51, %r50, %r29;
	mul.wide.u32 	%rd34, %r51, 4;
	add.s64 	%rd15, %rd17, %rd34;
	ld.global.f32 	%f35, [%rd15];
	st.shared.f32 	[%r35+960], %f35;
	bar.sync 	0;
	mov.b32 	%r184, 0;
	mov.b16 	%rs11, 0;
	mov.u16 	%rs12, %rs11;
$L__BB0_1:
	mov.u32 	%r1, %r184;
	mov.u16 	%rs2, %rs12;
	add.s32 	%r184, %r1, 1;
	add.s16 	%rs12, %rs2, 1;
	mov.u32 	%r52, %tid.x;
	setp.le.u32 	%p1, %r52, %r1;
	@%p1 bra 	$L__BB0_16;
	setp.ne.s32 	%p2, %r1, 0;
	@%p2 bra 	$L__BB0_4;
	shl.b32 	%r116, %r52, 2;
	mov.u32 	%r117, _ZZ12lud_diagonalPfiiE6shadow;
	add.s32 	%r118, %r117, %r116;
	mad.lo.s32 	%r119, %r52, 60, %r118;
	ld.shared.f32 	%f170, [%r119];
	bra.uni 	$L__BB0_15;
$L__BB0_4:
	shl.b32 	%r55, %r52, 2;
	mov.u32 	%r56, _ZZ12lud_diagonalPfiiE6shadow;
	add.s32 	%r57, %r56, %r55;
	mad.lo.s32 	%r58, %r52, 60, %r57;
	shl.b32 	%r59, %r1, 2;
	add.s32 	%r60, %r58, %r59;
	ld.shared.f32 	%f170, [%r60];
	setp.lt.u32 	%p3, %r1, 8;
	mov.b32 	%r189, 0;
	@%p3 bra 	$L__BB0_7;
	mov.u32 	%r61, %tid.x;
	shl.b32 	%r62, %r61, 6;
	mov.u32 	%r63, _ZZ12lud_diagonalPfiiE6shadow;
	add.s32 	%r64, %r62, %r63;
	add.s32 	%r186, %r64, 16;
	and.b32  	%r65, %r1, 2147483640;
	neg.s32 	%r187, %r65;
	shl.b32 	%r66, %r1, 2;
	add.s32 	%r67, %r63, %r66;
	add.s32 	%r185, %r67, 256;
$L__BB0_6:
	.pragma "nounroll";
	and.b32  	%r189, %r1, 2147483640;
	ld.shared.f32 	%f36, [%r186+-16];
	ld.shared.f32 	%f37, [%r185+-256];
	mul.f32 	%f38, %f36, %f37;
	sub.f32 	%f39, %f170, %f38;
	mov.u32 	%r68, %tid.x;
	shl.b32 	%r69, %r68, 2;
	mov.u32 	%r70, _ZZ12lud_diagonalPfiiE6shadow;
	add.s32 	%r71, %r70, %r69;
	mad.lo.s32 	%r72, %r68, 60, %r71;
	shl.b32 	%r73, %r1, 2;
	add.s32 	%r74, %r72, %r73;
	st.shared.f32 	[%r74], %f39;
	ld.shared.f32 	%f40, [%r186+-12];
	ld.shared.f32 	%f41, [%r185+-192];
	mul.f32 	%f42, %f40, %f41;
	sub.f32 	%f43, %f39, %f42;
	st.shared.f32 	[%r74], %f43;
	ld.shared.f32 	%f44, [%r186+-8];
	ld.shared.f32 	%f45, [%r185+-128];
	mul.f32 	%f46, %f44, %f45;
	sub.f32 	%f47, %f43, %f46;
	st.shared.f32 	[%r74], %f47;
	ld.shared.f32 	%f48, [%r186+-4];
	ld.shared.f32 	%f49, [%r185+-64];
	mul.f32 	%f50, %f48, %f49;
	sub.f32 	%f51, %f47, %f50;
	st.shared.f32 	[%r74], %f51;
	ld.shared.f32 	%f52, [%r186];
	ld.shared.f32 	%f53, [%r185];
	mul.f32 	%f54, %f52, %f53;
	sub.f32 	%f55, %f51, %f54;
	st.shared.f32 	[%r74], %f55;
	ld.shared.f32 	%f56, [%r186+4];
	ld.shared.f32 	%f57, [%r185+64];
	mul.f32 	%f58, %f56, %f57;
	sub.f32 	%f59, %f55, %f58;
	st.shared.f32 	[%r74], %f59;
	ld.shared.f32 	%f60, [%r186+8];
	ld.shared.f32 	%f61, [%r185+128];
	mul.f32 	%f62, %f60, %f61;
	sub.f32 	%f63, %f59, %f62;
	st.shared.f32 	[%r74], %f63;
	ld.shared.f32 	%f64, [%r186+12];
	ld.shared.f32 	%f65, [%r185+192];
	mul.f32 	%f66, %f64, %f65;
	sub.f32 	%f170, %f63, %f66;
	st.shared.f32 	[%r74], %f170;
	add.s32 	%r187, %r187, 8;
	add.s32 	%r186, %r186, 32;
	add.s32 	%r185, %r185, 512;
	setp.ne.s32 	%p4, %r187, 0;
	@%p4 bra 	$L__BB0_6;
$L__BB0_7:
	and.b32  	%r75, %r1, 7;
	setp.eq.s32 	%p5, %r75, 0;
	@%p5 bra 	$L__BB0_15;
	cvt.u32.u16 	%r76, %rs2;
	and.b32  	%r14, %r76, 7;
	add.s32 	%r77, %r14, -1;
	setp.lt.u32 	%p6, %r77, 3;
	@%p6 bra 	$L__BB0_10;
	mov.u32 	%r78, %tid.x;
	shl.b32 	%r79, %r78, 2;
	mov.u32 	%r80, _ZZ12lud_diagonalPfiiE6shadow;
	add.s32 	%r81, %r80, %r79;
	mad.lo.s32 	%r82, %r78, 60, %r81;
	shl.b32 	%r83, %r189, 2;
	add.s32 	%r84, %r82, %r83;
	ld.shared.f32 	%f67, [%r84];
	shl.b32 	%r85, %r1, 2;
	add.s32 	%r86, %r80, %r85;
	shl.b32 	%r87, %r189, 6;
	add.s32 	%r88, %r86, %r87;
	ld.shared.f32 	%f68, [%r88];
	mul.f32 	%f69, %f67, %f68;
	sub.f32 	%f70, %f170, %f69;
	add.s32 	%r89, %r82, %r85;
	st.shared.f32 	[%r89], %f70;
	ld.shared.f32 	%f71, [%r84+4];
	ld.shared.f32 	%f72, [%r88+64];
	mul.f32 	%f73, %f71, %f72;
	sub.f32 	%f74, %f70, %f73;
	st.shared.f32 	[%r89], %f74;
	ld.shared.f32 	%f75, [%r84+8];
	ld.shared.f32 	%f76, [%r88+128];
	mul.f32 	%f77, %f75, %f76;
	sub.f32 	%f78, %f74, %f77;
	st.shared.f32 	[%r89], %f78;
	ld.shared.f32 	%f79, [%r84+12];
	ld.shared.f32 	%f80, [%r88+192];
	mul.f32 	%f81, %f79, %f80;
	sub.f32 	%f170, %f78, %f81;
	st.shared.f32 	[%r89], %f170;
	add.s32 	%r189, %r189, 4;
$L__BB0_10:
	and.b32  	%r90, %r14, 3;
	setp.eq.s32 	%p7, %r90, 0;
	@%p7 bra 	$L__BB0_15;
	and.b16  	%rs7, %rs11, 3;
	setp.eq.s16 	%p8, %rs7, 1;
	@%p8 bra 	$L__BB0_13;
	mov.u32 	%r91, %tid.x;
	shl.b32 	%r92, %r91, 2;
	mov.u32 	%r93, _ZZ12lud_diagonalPfiiE6shadow;
	add.s32 	%r94, %r93, %r92;
	mad.lo.s32 	%r95, %r91, 60, %r94;
	shl.b32 	%r96, %r189, 2;
	add.s32 	%r97, %r95, %r96;
	ld.shared.f32 	%f82, [%r97];
	shl.b32 	%r98, %r1, 2;
	add.s32 	%r99, %r93, %r98;
	shl.b32 	%r100, %r189, 6;
	add.s32 	%r101, %r99, %r100;
	ld.shared.f32 	%f83, [%r101];
	mul.f32 	%f84, %f82, %f83;
	sub.f32 	%f85, %f170, %f84;
	add.s32 	%r102, %r95, %r98;
	st.shared.f32 	[%r102], %f85;
	ld.shared.f32 	%f86, [%r97+4];
	ld.shared.f32 	%f87, [%r101+64];
	mul.f32 	%f88, %f86, %f87;
	sub.f32 	%f170, %f85, %f88;
	st.shared.f32 	[%r102], %f170;
	add.s32 	%r189, %r189, 2;
$L__BB0_13:
	and.b16  	%rs8, %rs11, 1;
	setp.eq.b16 	%p9, %rs8, 1;
	not.pred 	%p10, %p9;
	@%p10 bra 	$L__BB0_15;
	mov.u32 	%r103, %tid.x;
	shl.b32 	%r104, %r103, 2;
	mov.u32 	%r105, _ZZ12lud_diagonalPfiiE6shadow;
	add.s32 	%r106, %r105, %r104;
	mad.lo.s32 	%r107, %r103, 60, %r106;
	shl.b32 	%r108, %r189, 2;
	add.s32 	%r109, %r107, %r108;
	ld.shared.f32 	%f89, [%r109];
	shl.b32 	%r110, %r1, 2;
	add.s32 	%r111, %r105, %r110;
	shl.b32 	%r112, %r189, 6;
	add.s32 	%r113, %r111, %r112;
	ld.shared.f32 	%f90, [%r113];
	mul.f32 	%f91, %f89, %f90;
	sub.f32 	%f170, %f170, %f91;
	add.s32 	%r114, %r107, %r110;
	st.shared.f32 	[%r114], %f170;
$L__BB0_15:
	shl.b32 	%r120, %r1, 2;
	mov.u32 	%r121, _ZZ12lud_diagonalPfiiE6shadow;
	add.s32 	%r122, %r121, %r120;
	mad.lo.s32 	%r123, %r1, 60, %r122;
	add.s32 	%r124, %r123, %r120;
	ld.shared.f32 	%f92, [%r124];
	div.rn.f32 	%f93, %f170, %f92;
	mov.u32 	%r125, %tid.x;
	shl.b32 	%r126, %r125, 2;
	add.s32 	%r127, %r121, %r126;
	mad.lo.s32 	%r128, %r125, 60, %r127;
	add.s32 	%r129, %r128, %r120;
	st.shared.f32 	[%r129], %f93;
$L__BB0_16:
	mov.u32 	%r130, %tid.x;
	setp.le.u32 	%p11, %r130, %r1;
	bar.sync 	0;
	@%p11 bra 	$L__BB0_28;
	shl.b32 	%r132, %r1, 6;
	mov.u32 	%r133, _ZZ12lud_diagonalPfiiE6shadow;
	add.s32 	%r19, %r133, %r132;
	shl.b32 	%r135, %r130, 2;
	add.s32 	%r136, %r19, %r135;
	ld.shared.f32 	%f172, [%r136+64];
	setp.lt.u32 	%p12, %r1, 7;
	mov.b32 	%r193, 0;
	@%p12 bra 	$L__BB0_20;
	mov.b32 	%r191, 0;
$L__BB0_19:
	.pragma "nounroll";
	shl.b32 	%r138, %r191, 2;
	add.s32 	%r139, %r19, %r138;
	ld.shared.f32 	%f94, [%r139+64];
	mov.u32 	%r140, %tid.x;
	shl.b32 	%r141, %r140, 2;
	mov.u32 	%r142, _ZZ12lud_diagonalPfiiE6shadow;
	add.s32 	%r143, %r142, %r141;
	shl.b32 	%r144, %r191, 6;
	add.s32 	%r145, %r143, %r144;
	ld.shared.f32 	%f95, [%r145];
	mul.f32 	%f96, %f94, %f95;
	sub.f32 	%f97, %f172, %f96;
	add.s32 	%r146, %r19, %r141;
	st.shared.f32 	[%r146+64], %f97;
	ld.shared.f32 	%f98, [%r139+68];
	ld.shared.f32 	%f99, [%r145+64];
	mul.f32 	%f100, %f98, %f99;
	sub.f32 	%f101, %f97, %f100;
	st.shared.f32 	[%r146+64], %f101;
	ld.shared.f32 	%f102, [%r139+72];
	ld.shared.f32 	%f103, [%r145+128];
	mul.f32 	%f104, %f102, %f103;
	sub.f32 	%f105, %f101, %f104;
	st.shared.f32 	[%r146+64], %f105;
	ld.shared.f32 	%f106, [%r139+76];
	ld.shared.f32 	%f107, [%r145+192];
	mul.f32 	%f108, %f106, %f107;
	sub.f32 	%f109, %f105, %f108;
	st.shared.f32 	[%r146+64], %f109;
	ld.shared.f32 	%f110, [%r139+80];
	ld.shared.f32 	%f111, [%r145+256];
	mul.f32 	%f112, %f110, %f111;
	sub.f32 	%f113, %f109, %f112;
	st.shared.f32 	[%r146+64], %f113;
	ld.shared.f32 	%f114, [%r139+84];
	ld.shared.f32 	%f115, [%r145+320];
	mul.f32 	%f116, %f114, %f115;
	sub.f32 	%f117, %f113, %f116;
	st.shared.f32 	[%r146+64], %f117;
	ld.shared.f32 	%f118, [%r139+88];
	ld.shared.f32 	%f119, [%r145+384];
	mul.f32 	%f120, %f118, %f119;
	sub.f32 	%f121, %f117, %f120;
	st.shared.f32 	[%r146+64], %f121;
	ld.shared.f32 	%f122, [%r139+92];
	ld.shared.f32 	%f123, [%r145+448];
	mul.f32 	%f124, %f122, %f123;
	sub.f32 	%f172, %f121, %f124;
	st.shared.f32 	[%r146+64], %f172;
	add.s32 	%r191, %r191, 8;
	and.b32  	%r193, %r184, 2147483640;
	setp.ne.s32 	%p13, %r191, %r193;
	@%p13 bra 	$L__BB0_19;
$L__BB0_20:
	and.b32  	%r147, %r184, 7;
	setp.eq.s32 	%p14, %r147, 0;
	@%p14 bra 	$L__BB0_28;
	cvt.u32.u16 	%r148, %rs12;
	and.b32  	%r149, %r148, 7;
	add.s32 	%r150, %r149, -1;
	setp.lt.u32 	%p15, %r150, 3;
	@%p15 bra 	$L__BB0_23;
	shl.b32 	%r151, %r193, 2;
	add.s32 	%r152, %r19, %r151;
	ld.shared.f32 	%f125, [%r152+64];
	mov.u32 	%r153, %tid.x;
	shl.b32 	%r154, %r153, 2;
	mov.u32 	%r155, _ZZ12lud_diagonalPfiiE6shadow;
	add.s32 	%r156, %r155, %r154;
	shl.b32 	%r157, %r193, 6;
	add.s32 	%r158, %r156, %r157;
	ld.shared.f32 	%f126, [%r158];
	mul.f32 	%f127, %f125, %f126;
	sub.f32 	%f128, %f172, %f127;
	add.s32 	%r159, %r19, %r154;
	st.shared.f32 	[%r159+64], %f128;
	ld.shared.f32 	%f129, [%r152+68];
	ld.shared.f32 	%f130, [%r158+64];
	mul.f32 	%f131, %f129, %f130;
	sub.f32 	%f132, %f128, %f131;
	st.shared.f32 	[%r159+64], %f132;
	ld.shared.f32 	%f133, [%r152+72];
	ld.shared.f32 	%f134, [%r158+128];
	mul.f32 	%f135, %f133, %f134;
	sub.f32 	%f136, %f132, %f135;
	st.shared.f32 	[%r159+64], %f136;
	ld.shared.f32 	%f137, [%r152+76];
	ld.shared.f32 	%f138, [%r158+192];
	mul.f32 	%f139, %f137, %f138;
	sub.f32 	%f172, %f136, %f139;
	st.shared.f32 	[%r159+64], %f172;
	add.s32 	%r193, %r193, 4;
$L__BB0_23:
	cvt.u32.u16 	%r160, %rs12;
	and.b32  	%r161, %r160, 3;
	setp.eq.s32 	%p16, %r161, 0;
	@%p16 bra 	$L__BB0_28;
	and.b16  	%rs9, %rs11, 3;
	setp.eq.s16 	%p17, %rs9, 0;
	@%p17 bra 	$L__BB0_26;
	shl.b32 	%r162, %r193, 2;
	add.s32 	%r163, %r19, %r162;
	ld.shared.f32 	%f140, [%r163+64];
	mov.u32 	%r164, %tid.x;
	shl.b32 	%r165, %r164, 2;
	mov.u32 	%r166, _ZZ12lud_diagonalPfiiE6shadow;
	add.s32 	%r167, %r166, %r165;
	shl.b32 	%r168, %r193, 6;
	add.s32 	%r169, %r167, %r168;
	ld.shared.f32 	%f141, [%r169];
	mul.f32 	%f142, %f140, %f141;
	sub.f32 	%f143, %f172, %f142;
	add.s32 	%r170, %r19, %r165;
	st.shared.f32 	[%r170+64], %f143;
	ld.shared.f32 	%f144, [%r163+68];
	ld.shared.f32 	%f145, [%r169+64];
	mul.f32 	%f146, %f144, %f145;
	sub.f32 	%f172, %f143, %f146;
	st.shared.f32 	[%r170+64], %f172;
	add.s32 	%r193, %r193, 2;
$L__BB0_26:
	and.b16  	%rs10, %rs11, 1;
	setp.eq.b16 	%p18, %rs10, 1;
	@%p18 bra 	$L__BB0_28;
	shl.b32 	%r171, %r193, 2;
	add.s32 	%r172, %r19, %r171;
	ld.shared.f32 	%f147, [%r172+64];
	mov.u32 	%r173, %tid.x;
	shl.b32 	%r174, %r173, 2;
	mov.u32 	%r175, _ZZ12lud_diagonalPfiiE6shadow;
	add.s32 	%r176, %r175, %r174;
	shl.b32 	%r177, %r193, 6;
	add.s32 	%r178, %r176, %r177;
	ld.shared.f32 	%f148, [%r178];
	mul.f32 	%f149, %f147, %f148;
	sub.f32 	%f150, %f172, %f149;
	add.s32 	%r179, %r19, %r174;
	st.shared.f32 	[%r179+64], %f150;
$L__BB0_28:
	bar.sync 	0;
	setp.ne.s32 	%p19, %r184, 15;
	add.s16 	%rs11, %rs11, 1;
	@%p19 bra 	$L__BB0_1;
	mov.u32 	%r180, %tid.x;
	shl.b32 	%r181, %r180, 2;
	mov.u32 	%r182, _ZZ12lud_diagonalPfiiE6shadow;
	add.s32 	%r183, %r182, %r181;
	ld.shared.f32 	%f151, [%r183+64];
	st.global.f32 	[%rd1], %f151;
	ld.shared.f32 	%f152, [%r183+128];
	st.global.f32 	[%rd2], %f152;
	ld.shared.f32 	%f153, [%r183+192];
	st.global.f32 	[%rd3], %f153;
	ld.shared.f32 	%f154, [%r183+256];
	st.global.f32 	[%rd4], %f154;
	ld.shared.f32 	%f155, [%r183+320];
	st.global.f32 	[%rd5], %f155;
	ld.shared.f32 	%f156, [%r183+384];
	st.global.f32 	[%rd6], %f156;
	ld.shared.f32 	%f157, [%r183+448];
	st.global.f32 	[%rd7], %f157;
	ld.shared.f32 	%f158, [%r183+512];
	st.global.f32 	[%rd8], %f158;
	ld.shared.f32 	%f159, [%r183+576];
	st.global.f32 	[%rd9], %f159;
	ld.shared.f32 	%f160, [%r183+640];
	st.global.f32 	[%rd10], %f160;
	ld.shared.f32 	%f161, [%r183+704];
	st.global.f32 	[%rd11], %f161;
	ld.shared.f32 	%f162, [%r183+768];
	st.global.f32 	[%rd12], %f162;
	ld.shared.f32 	%f163, [%r183+832];
	st.global.f32 	[%rd13], %f163;
	ld.shared.f32 	%f164, [%r183+896];
	st.global.f32 	[%rd14], %f164;
	ld.shared.f32 	%f165, [%r183+960];
	st.global.f32 	[%rd15], %f165;
	ret;

}
	// .globl	_Z18lud_diagonal_noshrPfii
.visible .entry _Z18lud_diagonal_noshrPfii(
	.param .u64 .ptr .align 1 _Z18lud_diagonal_noshrPfii_param_0,
	.param .u32 _Z18lud_diagonal_noshrPfii_param_1,
	.param .u32 _Z18lud_diagonal_noshrPfii_param_2
)
{
	.reg .pred 	%p<20>;
	.reg .b16 	%rs<13>;
	.reg .b32 	%r<104>;
	.reg .b32 	%f<142>;
	.reg .b64 	%rd<101>;

	ld.param.u64 	%rd4, [_Z18lud_diagonal_noshrPfii_param_0];
	ld.param.u32 	%r35, [_Z18lud_diagonal_noshrPfii_param_1];
	ld.param.u32 	%r37, [_Z18lud_diagonal_noshrPfii_param_2];
	cvta.to.global.u64 	%rd1, %rd4;
	mad.lo.s32 	%r1, %r37, %r35, %r37;
	mov.u32 	%r2, %tid.x;
	mul.lo.s32 	%r3, %r35, %r2;
	add.s32 	%r4, %r1, %r3;
	add.s32 	%r5, %r1, %r2;
	shl.b32 	%r6, %r35, 3;
	add.s32 	%r38, %r2, %r37;
	mad.lo.s32 	%r39, %r35, %r38, %r37;
	add.s32 	%r7, %r39, 3;
	mov.b32 	%r93, 0;
	mov.b16 	%rs11, 0;
	mul.wide.s32 	%rd52, %r35, 4;
	mov.u16 	%rs12, %rs11;
$L__BB1_1:
	mov.u32 	%r8, %r93;
	mov.u16 	%rs2, %rs12;
	add.s32 	%r93, %r8, 1;
	add.s16 	%rs12, %rs2, 1;
	setp.le.u32 	%p1, %r2, %r8;
	@%p1 bra 	$L__BB1_15;
	setp.eq.s32 	%p2, %r8, 0;
	@%p2 bra 	$L__BB1_14;
	add.s32 	%r10, %r8, %r1;
	add.s32 	%r41, %r10, %r3;
	mul.wide.u32 	%rd5, %r41, 4;
	add.s64 	%rd2, %rd1, %rd5;
	ld.global.f32 	%f135, [%rd2];
	setp.lt.u32 	%p3, %r8, 8;
	mov.b32 	%r98, 0;
	@%p3 bra 	$L__BB1_6;
	and.b32  	%r98, %r8, 2147483640;
	neg.s32 	%r96, %r98;
	mov.u32 	%r94, %r7;
	mov.u32 	%r95, %r10;
$L__BB1_5:
	.pragma "nounroll";
	add.s32 	%r42, %r94, -3;
	mul.wide.u32 	%rd6, %r42, 4;
	add.s64 	%rd7, %rd1, %rd6;
	ld.global.f32 	%f17, [%rd7];
	mul.wide.s32 	%rd8, %r95, 4;
	add.s64 	%rd9, %rd1, %rd8;
	ld.global.f32 	%f18, [%rd9];
	mul.f32 	%f19, %f17, %f18;
	sub.f32 	%f20, %f135, %f19;
	st.global.f32 	[%rd2], %f20;
	add.s32 	%r43, %r94, -2;
	mul.wide.u32 	%rd10, %r43, 4;
	add.s64 	%rd11, %rd1, %rd10;
	ld.global.f32 	%f21, [%rd11];
	mul.wide.s32 	%rd12, %r35, 4;
	add.s64 	%rd13, %rd9, %rd12;
	ld.global.f32 	%f22, [%rd13];
	mul.f32 	%f23, %f21, %f22;
	sub.f32 	%f24, %f20, %f23;
	st.global.f32 	[%rd2], %f24;
	add.s32 	%r44, %r94, -1;
	mul.wide.u32 	%rd14, %r44, 4;
	add.s64 	%rd15, %rd1, %rd14;
	ld.global.f32 	%f25, [%rd15];
	add.s64 	%rd16, %rd13, %rd12;
	ld.global.f32 	%f26, [%rd16];
	mul.f32 	%f27, %f25, %f26;
	sub.f32 	%f28, %f24, %f27;
	st.global.f32 	[%rd2], %f28;
	add.s32 	%r45, %r94, 4;
	mul.wide.u32 	%rd17, %r94, 4;
	add.s64 	%rd18, %rd1, %rd17;
	ld.global.f32 	%f29, [%rd18];
	add.s64 	%rd19, %rd16, %rd12;
	ld.global.f32 	%f30, [%rd19];
	mul.f32 	%f31, %f29, %f30;
	sub.f32 	%f32, %f28, %f31;
	st.global.f32 	[%rd2], %f32;
	add.s32 	%r46, %r94, 1;
	mul.wide.u32 	%rd20, %r46, 4;
	add.s64 	%rd21, %rd1, %rd20;
	ld.global.f32 	%f33, [%rd21];
	add.s64 	%rd22, %rd19, %rd12;
	ld.global.f32 	%f34, [%rd22];
	mul.f32 	%f35, %f33, %f34;
	sub.f32 	%f36, %f32, %f35;
	st.global.f32 	[%rd2], %f36;
	add.s32 	%r47, %r94, 2;
	mul.wide.u32 	%rd23, %r47, 4;
	add.s64 	%rd24, %rd1, %rd23;
	ld.global.f32 	%f37, [%rd24];
	add.s64 	%rd25, %rd22, %rd12;
	ld.global.f32 	%f38, [%rd25];
	mul.f32 	%f39, %f37, %f38;
	sub.f32 	%f40, %f36, %f39;
	st.global.f32 	[%rd2], %f40;
	add.s32 	%r48, %r94, 3;
	mul.wide.u32 	%rd26, %r48, 4;
	add.s64 	%rd27, %rd1, %rd26;
	ld.global.f32 	%f41, [%rd27];
	add.s64 	%rd28, %rd25, %rd12;
	ld.global.f32 	%f42, [%rd28];
	mul.f32 	%f43, %f41, %f42;
	sub.f32 	%f44, %f40, %f43;
	st.global.f32 	[%rd2], %f44;
	mul.wide.u32 	%rd29, %r45, 4;
	add.s64 	%rd30, %rd1, %rd29;
	ld.global.f32 	%f45, [%rd30];
	add.s64 	%rd31, %rd28, %rd12;
	ld.global.f32 	%f46, [%rd31];
	mul.f32 	%f47, %f45, %f46;
	sub.f32 	%f135, %f44, %f47;
	st.global.f32 	[%rd2], %f135;
	add.s32 	%r96, %r96, 8;
	add.s32 	%r95, %r95, %r6;
	add.s32 	%r94, %r94, 8;
	setp.ne.s32 	%p4, %r96, 0;
	@%p4 bra 	$L__BB1_5;
$L__BB1_6:
	and.b32  	%r49, %r8, 7;
	setp.eq.s32 	%p5, %r49, 0;
	@%p5 bra 	$L__BB1_14;
	cvt.u32.u16 	%r50, %rs2;
	and.b32  	%r20, %r50, 7;
	add.s32 	%r51, %r20, -1;
	setp.lt.u32 	%p6, %r51, 3;
	@%p6 bra 	$L__BB1_9;
	add.s32 	%r52, %r98, %r4;
	mul.wide.u32 	%rd32, %r52, 4;
	add.s64 	%rd33, %rd1, %rd32;
	ld.global.f32 	%f48, [%rd33];
	mad.lo.s32 	%r53, %r98, %r35, %r10;
	mul.wide.s32 	%rd34, %r53, 4;
	add.s64 	%rd35, %rd1, %rd34;
	ld.global.f32 	%f49, [%rd35];
	mul.f32 	%f50, %f48, %f49;
	sub.f32 	%f51, %f135, %f50;
	st.global.f32 	[%rd2], %f51;
	add.s32 	%r54, %r52, 1;
	mul.wide.u32 	%rd36, %r54, 4;
	add.s64 	%rd37, %rd1, %rd36;
	ld.global.f32 	%f52, [%rd37];
	add.s64 	%rd39, %rd35, %rd52;
	ld.global.f32 	%f53, [%rd39];
	mul.f32 	%f54, %f52, %f53;
	sub.f32 	%f55, %f51, %f54;
	st.global.f32 	[%rd2], %f55;
	add.s32 	%r55, %r52, 2;
	mul.wide.u32 	%rd40, %r55, 4;
	add.s64 	%rd41, %rd1, %rd40;
	ld.global.f32 	%f56, [%rd41];
	add.s64 	%rd42, %rd39, %rd52;
	ld.global.f32 	%f57, [%rd42];
	mul.f32 	%f58, %f56, %f57;
	sub.f32 	%f59, %f55, %f58;
	st.global.f32 	[%rd2], %f59;
	add.s32 	%r56, %r52, 3;
	mul.wide.u32 	%rd43, %r56, 4;
	add.s64 	%rd44, %rd1, %rd43;
	ld.global.f32 	%f60, [%rd44];
	add.s64 	%rd45, %rd42, %rd52;
	ld.global.f32 	%f61, [%rd45];
	mul.f32 	%f62, %f60, %f61;
	sub.f32 	%f135, %f59, %f62;
	st.global.f32 	[%rd2], %f135;
	add.s32 	%r98, %r98, 4;
$L__BB1_9:
	and.b32  	%r57, %r20, 3;
	setp.eq.s32 	%p7, %r57, 0;
	@%p7 bra 	$L__BB1_14;
	and.b16  	%rs7, %rs11, 3;
	setp.eq.s16 	%p8, %rs7, 1;
	@%p8 bra 	$L__BB1_12;
	add.s32 	%r58, %r98, %r4;
	mul.wide.u32 	%rd46, %r58, 4;
	add.s64 	%rd47, %rd1, %rd46;
	ld.global.f32 	%f63, [%rd47];
	mad.lo.s32 	%r59, %r98, %r35, %r10;
	mul.wide.s32 	%rd48, %r59, 4;
	add.s64 	%rd49, %rd1, %rd48;
	ld.global.f32 	%f64, [%rd49];
	mul.f32 	%f65, %f63, %f64;
	sub.f32 	%f66, %f135, %f65;
	st.global.f32 	[%rd2], %f66;
	add.s32 	%r60, %r58, 1;
	mul.wide.u32 	%rd50, %r60, 4;
	add.s64 	%rd51, %rd1, %rd50;
	ld.global.f32 	%f67, [%rd51];
	add.s64 	%rd53, %rd49, %rd52;
	ld.global.f32 	%f68, [%rd53];
	mul.f32 	%f69, %f67, %f68;
	sub.f32 	%f135, %f66, %f69;
	st.global.f32 	[%rd2], %f135;
	add.s32 	%r98, %r98, 2;
$L__BB1_12:
	and.b16  	%rs8, %rs11, 1;
	setp.eq.b16 	%p9, %rs8, 1;
	not.pred 	%p10, %p9;
	@%p10 bra 	$L__BB1_14;
	add.s32 	%r61, %r98, %r4;
	mul.wide.u32 	%rd54, %r61, 4;
	add.s64 	%rd55, %rd1, %rd54;
	ld.global.f32 	%f70, [%rd55];
	mad.lo.s32 	%r62, %r98, %r35, %r10;
	mul.wide.s32 	%rd56, %r62, 4;
	add.s64 	%rd57, %rd1, %rd56;
	ld.global.f32 	%f71, [%rd57];
	mul.f32 	%f72, %f70, %f71;
	sub.f32 	%f73, %f135, %f72;
	st.global.f32 	[%rd2], %f73;
$L__BB1_14:
	add.s32 	%r63, %r4, %r8;
	mul.wide.u32 	%rd58, %r63, 4;
	add.s64 	%rd59, %rd1, %rd58;
	ld.global.f32 	%f74, [%rd59];
	add.s32 	%r64, %r8, %r1;
	mad.lo.s32 	%r65, %r8, %r35, %r64;
	mul.wide.s32 	%rd60, %r65, 4;
	add.s64 	%rd61, %rd1, %rd60;
	ld.global.f32 	%f75, [%rd61];
	div.rn.f32 	%f76, %f74, %f75;
	st.global.f32 	[%rd59], %f76;
$L__BB1_15:
	setp.le.u32 	%p11, %r2, %r8;
	bar.sync 	0;
	@%p11 bra 	$L__BB1_27;
	mul.lo.s32 	%r67, %r93, %r35;
	add.s32 	%r25, %r67, %r1;
	add.s32 	%r68, %r5, %r67;
	mul.wide.u32 	%rd62, %r68, 4;
	add.s64 	%rd3, %rd1, %rd62;
	ld.global.f32 	%f139, [%rd3];
	setp.lt.u32 	%p12, %r8, 7;
	mov.b32 	%r102, 0;
	@%p12 bra 	$L__BB1_19;
	and.b32  	%r102, %r93, 2147483640;
	mov.b32 	%r100, 0;
$L__BB1_18:
	.pragma "nounroll";
	add.s32 	%r70, %r100, %r25;
	mul.wide.s32 	%rd63, %r70, 4;
	add.s64 	%rd64, %rd1, %rd63;
	ld.global.f32 	%f77, [%rd64];
	mad.lo.s32 	%r71, %r100, %r35, %r5;
	mul.wide.u32 	%rd65, %r71, 4;
	add.s64 	%rd66, %rd1, %rd65;
	ld.global.f32 	%f78, [%rd66];
	mul.f32 	%f79, %f77, %f78;
	sub.f32 	%f80, %f139, %f79;
	st.global.f32 	[%rd3], %f80;
	ld.global.f32 	%f81, [%rd64+4];
	add.s32 	%r72, %r71, %r35;
	mul.wide.u32 	%rd67, %r72, 4;
	add.s64 	%rd68, %rd1, %rd67;
	ld.global.f32 	%f82, [%rd68];
	mul.f32 	%f83, %f81, %f82;
	sub.f32 	%f84, %f80, %f83;
	st.global.f32 	[%rd3], %f84;
	ld.global.f32 	%f85, [%rd64+8];
	add.s32 	%r73, %r72, %r35;
	mul.wide.u32 	%rd69, %r73, 4;
	add.s64 	%rd70, %rd1, %rd69;
	ld.global.f32 	%f86, [%rd70];
	mul.f32 	%f87, %f85, %f86;
	sub.f32 	%f88, %f84, %f87;
	st.global.f32 	[%rd3], %f88;
	ld.global.f32 	%f89, [%rd64+12];
	add.s32 	%r74, %r73, %r35;
	mul.wide.u32 	%rd71, %r74, 4;
	add.s64 	%rd72, %rd1, %rd71;
	ld.global.f32 	%f90, [%rd72];
	mul.f32 	%f91, %f89, %f90;
	sub.f32 	%f92, %f88, %f91;
	st.global.f32 	[%rd3], %f92;
	ld.global.f32 	%f93, [%rd64+16];
	add.s32 	%r75, %r74, %r35;
	mul.wide.u32 	%rd73, %r75, 4;
	add.s64 	%rd74, %rd1, %rd73;
	ld.global.f32 	%f94, [%rd74];
	mul.f32 	%f95, %f93, %f94;
	sub.f32 	%f96, %f92, %f95;
	st.global.f32 	[%rd3], %f96;
	ld.global.f32 	%f97, [%rd64+20];
	add.s32 	%r76, %r75, %r35;
	mul.wide.u32 	%rd75, %r76, 4;
	add.s64 	%rd76, %rd1, %rd75;
	ld.global.f32 	%f98, [%rd76];
	mul.f32 	%f99, %f97, %f98;
	sub.f32 	%f100, %f96, %f99;
	st.global.f32 	[%rd3], %f100;
	ld.global.f32 	%f101, [%rd64+24];
	add.s32 	%r77, %r76, %r35;
	mul.wide.u32 	%rd77, %r77, 4;
	add.s64 	%rd78, %rd1, %rd77;
	ld.global.f32 	%f102, [%rd78];
	mul.f32 	%f103, %f101, %f102;
	sub.f32 	%f104, %f100, %f103;
	st.global.f32 	[%rd3], %f104;
	ld.global.f32 	%f105, [%rd64+28];
	add.s32 	%r78, %r77, %r35;
	mul.wide.u32 	%rd79, %r78, 4;
	add.s64 	%rd80, %rd1, %rd79;
	ld.global.f32 	%f106, [%rd80];
	mul.f32 	%f107, %f105, %f106;
	sub.f32 	%f139, %f104, %f107;
	st.global.f32 	[%rd3], %f139;
	add.s32 	%r100, %r100, 8;
	setp.ne.s32 	%p13, %r100, %r102;
	@%p13 bra 	$L__BB1_18;
$L__BB1_19:
	and.b32  	%r79, %r93, 7;
	setp.eq.s32 	%p14, %r79, 0;
	@%p14 bra 	$L__BB1_27;
	cvt.u32.u16 	%r80, %rs12;
	and.b32  	%r30, %r80, 7;
	add.s32 	%r81, %r30, -1;
	setp.lt.u32 	%p15, %r81, 3;
	@%p15 bra 	$L__BB1_22;
	add.s32 	%r82, %r102, %r25;
	mul.wide.s32 	%rd81, %r82, 4;
	add.s64 	%rd82, %rd1, %rd81;
	ld.global.f32 	%f108, [%rd82];
	mad.lo.s32 	%r83, %r102, %r35, %r5;
	mul.wide.u32 	%rd83, %r83, 4;
	add.s64 	%rd84, %rd1, %rd83;
	ld.global.f32 	%f109, [%rd84];
	mul.f32 	%f110, %f108, %f109;
	sub.f32 	%f111, %f139, %f110;
	st.global.f32 	[%rd3], %f111;
	ld.global.f32 	%f112, [%rd82+4];
	add.s32 	%r84, %r83, %r35;
	mul.wide.u32 	%rd85, %r84, 4;
	add.s64 	%rd86, %rd1, %rd85;
	ld.global.f32 	%f113, [%rd86];
	mul.f32 	%f114, %f112, %f113;
	sub.f32 	%f115, %f111, %f114;
	st.global.f32 	[%rd3], %f115;
	ld.global.f32 	%f116, [%rd82+8];
	add.s32 	%r85, %r84, %r35;
	mul.wide.u32 	%rd87, %r85, 4;
	add.s64 	%rd88, %rd1, %rd87;
	ld.global.f32 	%f117, [%rd88];
	mul.f32 	%f118, %f116, %f117;
	sub.f32 	%f119, %f115, %f118;
	st.global.f32 	[%rd3], %f119;
	ld.global.f32 	%f120, [%rd82+12];
	add.s32 	%r86, %r85, %r35;
	mul.wide.u32 	%rd89, %r86, 4;
	add.s64 	%rd90, %rd1, %rd89;
	ld.global.f32 	%f121, [%rd90];
	mul.f32 	%f122, %f120, %f121;
	sub.f32 	%f139, %f119, %f122;
	st.global.f32 	[%rd3], %f139;
	add.s32 	%r102, %r102, 4;
$L__BB1_22:
	and.b32  	%r87, %r30, 3;
	setp.eq.s32 	%p16, %r87, 0;
	@%p16 bra 	$L__BB1_27;
	and.b16  	%rs9, %rs11, 3;
	setp.eq.s16 	%p17, %rs9, 0;
	@%p17 bra 	$L__BB1_25;
	add.s32 	%r88, %r102, %r25;
	mul.wide.s32 	%rd91, %r88, 4;
	add.s64 	%rd92, %rd1, %rd91;
	ld.global.f32 	%f123, [%rd92];
	mad.lo.s32 	%r89, %r102, %r35, %r5;
	mul.wide.u32 	%rd93, %r89, 4;
	add.s64 	%rd94, %rd1, %rd93;
	ld.global.f32 	%f124, [%rd94];
	mul.f32 	%f125, %f123, %f124;
	sub.f32 	%f126, %f139, %f125;
	st.global.f32 	[%rd3], %f126;
	ld.global.f32 	%f127, [%rd92+4];
	add.s32 	%r90, %r89, %r35;
	mul.wide.u32 	%rd95, %r90, 4;
	add.s64 	%rd96, %rd1, %rd95;
	ld.global.f32 	%f128, [%rd96];
	mul.f32 	%f129, %f127, %f128;
	sub.f32 	%f139, %f126, %f129;
	st.global.f32 	[%rd3], %f139;
	add.s32 	%r102, %r102, 2;
$L__BB1_25:
	and.b16  	%rs10, %rs11, 1;
	setp.eq.b16 	%p18, %rs10, 1;
	@%p18 bra 	$L__BB1_27;
	add.s32 	%r91, %r102, %r25;
	mul.wide.s32 	%rd97, %r91, 4;
	add.s64 	%rd98, %rd1, %rd97;
	ld.global.f32 	%f130, [%rd98];
	mad.lo.s32 	%r92, %r102, %r35, %r5;
	mul.wide.u32 	%rd99, %r92, 4;
	add.s64 	%rd100, %rd1, %rd99;
	ld.global.f32 	%f131, [%rd100];
	mul.f32 	%f132, %f130, %f131;
	sub.f32 	%f133, %f139, %f132;
	st.global.f32 	[%rd3], %f133;
$L__BB1_27:
	bar.sync 	0;
	setp.ne.s32 	%p19, %r93, 15;
	add.s16 	%rs11, %rs11, 1;
	@%p19 bra 	$L__BB1_1;
	ret;

}
	// .globl	_Z13lud_perimeterPfii
.visible .entry _Z13lud_perimeterPfii(
	.param .u64 .ptr .align 1 _Z13lud_perimeterPfii_param_0,
	.param .u32 _Z13lud_perimeterPfii_param_1,
	.param .u32 _Z13lud_perimeterPfii_param_2
)
{
	.reg .pred 	%p<22>;
	.reg .b16 	%rs<21>;
	.reg .b32 	%r<211>;
	.reg .b32 	%f<223>;
	.reg .b64 	%rd<237>;
	// demoted variable
	.shared .align 4 .b8 _ZZ13lud_perimeterPfiiE3dia[1024];
	// demoted variable
	.shared .align 4 .b8 _ZZ13lud_perimeterPfiiE8peri_row[1024];
	// demoted variable
	.shared .align 4 .b8 _ZZ13lud_perimeterPfiiE8peri_col[1024];
	ld.param.u64 	%rd2, [_Z13lud_perimeterPfii_param_0];
	ld.param.u32 	%r39, [_Z13lud_perimeterPfii_param_1];
	ld.param.u32 	%r40, [_Z13lud_perimeterPfii_param_2];
	cvta.to.global.u64 	%rd1, %rd2;
	mov.u32 	%r1, %tid.x;
	setp.gt.u32 	%p1, %r1, 15;
	shl.b32 	%r41, %r1, 2;
	mov.u32 	%r42, _ZZ13lud_perimeterPfiiE8peri_row;
	add.s32 	%r2, %r42, %r41;
	mov.u32 	%r43, _ZZ13lud_perimeterPfiiE8peri_col;
	add.s32 	%r3, %r43, %r41;
	@%p1 bra 	$L__BB2_2;
	mad.lo.s32 	%r76, %r40, %r39, %r40;
	mov.u32 	%r78, _ZZ13lud_perimeterPfiiE3dia;
	add.s32 	%r79, %r78, %r41;
	add.s32 	%r80, %r76, %r1;
	mul.wide.s32 	%rd100, %r80, 4;
	add.s64 	%rd101, %rd1, %rd100;
	ld.global.f32 	%f44, [%rd101];
	st.shared.f32 	[%r79], %f44;
	mul.wide.s32 	%rd102, %r39, 4;
	add.s64 	%rd103, %rd101, %rd102;
	ld.global.f32 	%f45, [%rd103];
	st.shared.f32 	[%r79+64], %f45;
	add.s64 	%rd104, %rd103, %rd102;
	ld.global.f32 	%f46, [%rd104];
	st.shared.f32 	[%r79+128], %f46;
	add.s64 	%rd105, %rd104, %rd102;
	ld.global.f32 	%f47, [%rd105];
	st.shared.f32 	[%r79+192], %f47;
	add.s64 	%rd106, %rd105, %rd102;
	ld.global.f32 	%f48, [%rd106];
	st.shared.f32 	[%r79+256], %f48;
	add.s64 	%rd107, %rd106, %rd102;
	ld.global.f32 	%f49, [%rd107];
	st.shared.f32 	[%r79+320], %f49;
	add.s64 	%rd108, %rd107, %rd102;
	ld.global.f32 	%f50, [%rd108];
	st.shared.f32 	[%r79+384], %f50;
	add.s64 	%rd109, %rd108, %rd102;
	ld.global.f32 	%f51, [%rd109];
	st.shared.f32 	[%r79+448], %f51;
	mov.u32 	%r81, %ctaid.x;
	shl.b32 	%r82, %r81, 4;
	add.s32 	%r83, %r82, %r80;
	add.s32 	%r84, %r83, 16;
	mul.wide.u32 	%rd110, %r84, 4;
	add.s64 	%rd111, %rd1, %rd110;
	ld.global.f32 	%f52, [%rd111];
	st.shared.f32 	[%r2], %f52;
	add.s32 	%r85, %r84, %r39;
	mul.wide.u32 	%rd112, %r85, 4;
	add.s64 	%rd113, %rd1, %rd112;
	ld.global.f32 	%f53, [%rd113];
	st.shared.f32 	[%r2+64], %f53;
	add.s32 	%r86, %r85, %r39;
	mul.wide.u32 	%rd114, %r86, 4;
	add.s64 	%rd115, %rd1, %rd114;
	ld.global.f32 	%f54, [%rd115];
	st.shared.f32 	[%r2+128], %f54;
	add.s32 	%r87, %r86, %r39;
	mul.wide.u32 	%rd116, %r87, 4;
	add.s64 	%rd117, %rd1, %rd116;
	ld.global.f32 	%f55, [%rd117];
	st.shared.f32 	[%r2+192], %f55;
	add.s32 	%r88, %r87, %r39;
	mul.wide.u32 	%rd118, %r88, 4;
	add.s64 	%rd119, %rd1, %rd118;
	ld.global.f32 	%f56, [%rd119];
	st.shared.f32 	[%r2+256], %f56;
	add.s32 	%r89, %r88, %r39;
	mul.wide.u32 	%rd120, %r89, 4;
	add.s64 	%rd121, %rd1, %rd120;
	ld.global.f32 	%f57, [%rd121];
	st.shared.f32 	[%r2+320], %f57;
	add.s32 	%r90, %r89, %r39;
	mul.wide.u32 	%rd122, %r90, 4;
	add.s64 	%rd123, %rd1, %rd122;
	ld.global.f32 	%f58, [%rd123];
	st.shared.f32 	[%r2+384], %f58;
	add.s32 	%r91, %r90, %r39;
	mul.wide.u32 	%rd124, %r91, 4;
	add.s64 	%rd125, %rd1, %rd124;
	ld.global.f32 	%f59, [%rd125];
	st.shared.f32 	[%r2+448], %f59;
	add.s32 	%r92, %r91, %r39;
	mul.wide.u32 	%rd126, %r92, 4;
	add.s64 	%rd127, %rd1, %rd126;
	ld.global.f32 	%f60, [%rd127];
	st.shared.f32 	[%r2+512], %f60;
	add.s32 	%r93, %r92, %r39;
	mul.wide.u32 	%rd128, %r93, 4;
	add.s64 	%rd129, %rd1, %rd128;
	ld.global.f32 	%f61, [%rd129];
	st.shared.f32 	[%r2+576], %f61;
	add.s32 	%r94, %r93, %r39;
	mul.wide.u32 	%rd130, %r94, 4;
	add.s64 	%rd131, %rd1, %rd130;
	ld.global.f32 	%f62, [%rd131];
	st.shared.f32 	[%r2+640], %f62;
	add.s32 	%r95, %r94, %r39;
	mul.wide.u32 	%rd132, %r95, 4;
	add.s64 	%rd133, %rd1, %rd132;
	ld.global.f32 	%f63, [%rd133];
	st.shared.f32 	[%r2+704], %f63;
	add.s32 	%r96, %r95, %r39;
	mul.wide.u32 	%rd134, %r96, 4;
	add.s64 	%rd135, %rd1, %rd134;
	ld.global.f32 	%f64, [%rd135];
	st.shared.f32 	[%r2+768], %f64;
	add.s32 	%r97, %r96, %r39;
	mul.wide.u32 	%rd136, %r97, 4;
	add.s64 	%rd137, %rd1, %rd136;
	ld.global.f32 	%f65, [%rd137];
	st.shared.f32 	[%r2+832], %f65;
	add.s32 	%r98, %r97, %r39;
	mul.wide.u32 	%rd138, %r98, 4;
	add.s64 	%rd139, %rd1, %rd138;
	ld.global.f32 	%f66, [%rd139];
	st.shared.f32 	[%r2+896], %f66;
	add.s32 	%r99, %r98, %r39;
	mul.wide.u32 	%rd140, %r99, 4;
	add.s64 	%rd141, %rd1, %rd140;
	ld.global.f32 	%f67, [%rd141];
	st.shared.f32 	[%r2+960], %f67;
	bra.uni 	$L__BB2_3;
$L__BB2_2:
	add.s32 	%r44, %r40, 8;
	mad.lo.s32 	%r45, %r44, %r39, %r40;
	mov.u32 	%r47, _ZZ13lud_perimeterPfiiE3dia;
	add.s32 	%r48, %r47, %r41;
	cvt.s64.s32 	%rd3, %r45;
	cvt.u64.u32 	%rd4, %r1;
	add.s64 	%rd5, %rd3, %rd4;
	shl.b64 	%rd6, %rd5, 2;
	add.s64 	%rd7, %rd1, %rd6;
	ld.global.f32 	%f20, [%rd7+-64];
	st.shared.f32 	[%r48+448], %f20;
	add.s32 	%r49, %r45, %r39;
	cvt.s64.s32 	%rd8, %r49;
	add.s64 	%rd9, %rd8, %rd4;
	shl.b64 	%rd10, %rd9, 2;
	add.s64 	%rd11, %rd1, %rd10;
	ld.global.f32 	%f21, [%rd11+-64];
	st.shared.f32 	[%r48+512], %f21;
	add.s32 	%r50, %r49, %r39;
	cvt.s64.s32 	%rd12, %r50;
	add.s64 	%rd13, %rd12, %rd4;
	shl.b64 	%rd14, %rd13, 2;
	add.s64 	%rd15, %rd1, %rd14;
	ld.global.f32 	%f22, [%rd15+-64];
	st.shared.f32 	[%r48+576], %f22;
	add.s32 	%r51, %r50, %r39;
	cvt.s64.s32 	%rd16, %r51;
	add.s64 	%rd17, %rd16, %rd4;
	shl.b64 	%rd18, %rd17, 2;
	add.s64 	%rd19, %rd1, %rd18;
	ld.global.f32 	%f23, [%rd19+-64];
	st.shared.f32 	[%r48+640], %f23;
	add.s32 	%r52, %r51, %r39;
	cvt.s64.s32 	%rd20, %r52;
	add.s64 	%rd21, %rd20, %rd4;
	shl.b64 	%rd22, %rd21, 2;
	add.s64 	%rd23, %rd1, %rd22;
	ld.global.f32 	%f24, [%rd23+-64];
	st.shared.f32 	[%r48+704], %f24;
	add.s32 	%r53, %r52, %r39;
	cvt.s64.s32 	%rd24, %r53;
	add.s64 	%rd25, %rd24, %rd4;
	shl.b64 	%rd26, %rd25, 2;
	add.s64 	%rd27, %rd1, %rd26;
	ld.global.f32 	%f25, [%rd27+-64];
	st.shared.f32 	[%r48+768], %f25;
	add.s32 	%r54, %r53, %r39;
	cvt.s64.s32 	%rd28, %r54;
	add.s64 	%rd29, %rd28, %rd4;
	shl.b64 	%rd30, %rd29, 2;
	add.s64 	%rd31, %rd1, %rd30;
	ld.global.f32 	%f26, [%rd31+-64];
	st.shared.f32 	[%r48+832], %f26;
	add.s32 	%r55, %r54, %r39;
	cvt.s64.s32 	%rd32, %r55;
	add.s64 	%rd33, %rd32, %rd4;
	shl.b64 	%rd34, %rd33, 2;
	add.s64 	%rd35, %rd1, %rd34;
	ld.global.f32 	%f27, [%rd35+-64];
	st.shared.f32 	[%r48+896], %f27;
	mov.u32 	%r56, %ctaid.x;
	shl.b32 	%r57, %r56, 4;
	add.s32 	%r58, %r57, %r40;
	add.s32 	%r59, %r58, 16;
	mad.lo.s32 	%r60, %r59, %r39, %r40;
	cvt.s64.s32 	%rd36, %r60;
	add.s64 	%rd37, %rd36, %rd4;
	shl.b64 	%rd38, %rd37, 2;
	add.s64 	%rd39, %rd1, %rd38;
	ld.global.f32 	%f28, [%rd39+-64];
	st.shared.f32 	[%r3+-64], %f28;
	add.s32 	%r61, %r60, %r39;
	cvt.s64.s32 	%rd40, %r61;
	add.s64 	%rd41, %rd40, %rd4;
	shl.b64 	%rd42, %rd41, 2;
	add.s64 	%rd43, %rd1, %rd42;
	ld.global.f32 	%f29, [%rd43+-64];
	st.shared.f32 	[%r3], %f29;
	add.s32 	%r62, %r61, %r39;
	cvt.s64.s32 	%rd44, %r62;
	add.s64 	%rd45, %rd44, %rd4;
	shl.b64 	%rd46, %rd45, 2;
	add.s64 	%rd47, %rd1, %rd46;
	ld.global.f32 	%f30, [%rd47+-64];
	st.shared.f32 	[%r3+64], %f30;
	add.s32 	%r63, %r62, %r39;
	cvt.s64.s32 	%rd48, %r63;
	add.s64 	%rd49, %rd48, %rd4;
	shl.b64 	%rd50, %rd49, 2;
	add.s64 	%rd51, %rd1, %rd50;
	ld.global.f32 	%f31, [%rd51+-64];
	st.shared.f32 	[%r3+128], %f31;
	add.s32 	%r64, %r63, %r39;
	cvt.s64.s32 	%rd52, %r64;
	add.s64 	%rd53, %rd52, %rd4;
	shl.b64 	%rd54, %rd53, 2;
	add.s64 	%rd55, %rd1, %rd54;
	ld.global.f32 	%f32, [%rd55+-64];
	st.shared.f32 	[%r3+192], %f32;
	add.s32 	%r65, %r64, %r39;
	cvt.s64.s32 	%rd56, %r65;
	add.s64 	%rd57, %rd56, %rd4;
	shl.b64 	%rd58, %rd57, 2;
	add.s64 	%rd59, %rd1, %rd58;
	ld.global.f32 	%f33, [%rd59+-64];
	st.shared.f32 	[%r3+256], %f33;
	add.s32 	%r66, %r65, %r39;
	cvt.s64.s32 	%rd60, %r66;
	add.s64 	%rd61, %rd60, %rd4;
	shl.b64 	%rd62, %rd61, 2;
	add.s64 	%rd63, %rd1, %rd62;
	ld.global.f32 	%f34, [%rd63+-64];
	st.shared.f32 	[%r3+320], %f34;
	add.s32 	%r67, %r66, %r39;
	cvt.s64.s32 	%rd64, %r67;
	add.s64 	%rd65, %rd64, %rd4;
	shl.b64 	%rd66, %rd65, 2;
	add.s64 	%rd67, %rd1, %rd66;
	ld.global.f32 	%f35, [%rd67+-64];
	st.shared.f32 	[%r3+384], %f35;
	add.s32 	%r68, %r67, %r39;
	cvt.s64.s32 	%rd68, %r68;
	add.s64 	%rd69, %rd68, %rd4;
	shl.b64 	%rd70, %rd69, 2;
	add.s64 	%rd71, %rd1, %rd70;
	ld.global.f32 	%f36, [%rd71+-64];
	st.shared.f32 	[%r3+448], %f36;
	add.s32 	%r69, %r68, %r39;
	cvt.s64.s32 	%rd72, %r69;
	add.s64 	%rd73, %rd72, %rd4;
	shl.b64 	%rd74, %rd73, 2;
	add.s64 	%rd75, %rd1, %rd74;
	ld.global.f32 	%f37, [%rd75+-64];
	st.shared.f32 	[%r3+512], %f37;
	add.s32 	%r70, %r69, %r39;
	cvt.s64.s32 	%rd76, %r70;
	add.s64 	%rd77, %rd76, %rd4;
	shl.b64 	%rd78, %rd77, 2;
	add.s64 	%rd79, %rd1, %rd78;
	ld.global.f32 	%f38, [%rd79+-64];
	st.shared.f32 	[%r3+576], %f38;
	add.s32 	%r71, %r70, %r39;
	cvt.s64.s32 	%rd80, %r71;
	add.s64 	%rd81, %rd80, %rd4;
	shl.b64 	%rd82, %rd81, 2;
	add.s64 	%rd83, %rd1, %rd82;
	ld.global.f32 	%f39, [%rd83+-64];
	st.shared.f32 	[%r3+640], %f39;
	add.s32 	%r72, %r71, %r39;
	cvt.s64.s32 	%rd84, %r72;
	add.s64 	%rd85, %rd84, %rd4;
	shl.b64 	%rd86, %rd85, 2;
	add.s64 	%rd87, %rd1, %rd86;
	ld.global.f32 	%f40, [%rd87+-64];
	st.shared.f32 	[%r3+704], %f40;
	add.s32 	%r73, %r72, %r39;
	cvt.s64.s32 	%rd88, %r73;
	add.s64 	%rd89, %rd88, %rd4;
	shl.b64 	%rd90, %rd89, 2;
	add.s64 	%rd91, %rd1, %rd90;
	ld.global.f32 	%f41, [%rd91+-64];
	st.shared.f32 	[%r3+768], %f41;
	add.s32 	%r74, %r73, %r39;
	cvt.s64.s32 	%rd92, %r74;
	add.s64 	%rd93, %rd92, %rd4;
	shl.b64 	%rd94, %rd93, 2;
	add.s64 	%rd95, %rd1, %rd94;
	ld.global.f32 	%f42, [%rd95+-64];
	st.shared.f32 	[%r3+832], %f42;
	add.s32 	%r75, %r74, %r39;
	cvt.s64.s32 	%rd96, %r75;
	add.s64 	%rd97, %rd96, %rd4;
	shl.b64 	%rd98, %rd97, 2;
	add.s64 	%rd99, %rd1, %rd98;
	ld.global.f32 	%f43, [%rd99+-64];
	st.shared.f32 	[%r3+896], %f43;
$L__BB2_3:
	setp.gt.u32 	%p2, %r1, 15;
	bar.sync 	0;
	@%p2 bra 	$L__BB2_17;
	add.s32 	%r132, %r41, %r42;
	add.s32 	%r4, %r132, 256;
	mov.b32 	%r198, 1;
	mov.b32 	%r199, 0;
	mov.b16 	%rs17, 0;
	mov.u16 	%rs18, %rs17;
$L__BB2_5:
	mov.u32 	%r5, %r199;
	mov.u32 	%r199, %r198;
	add.s16 	%rs18, %rs18, 1;
	shl.b32 	%r134, %r199, 6;
	add.s32 	%r7, %r2, %r134;
	ld.shared.f32 	%f215, [%r7];
	setp.lt.u32 	%p13, %r5, 7;
	mov.b32 	%r204, 0;
	@%p13 bra 	$L__BB2_8;
	and.b32  	%r204, %r199, 2147483640;
	and.b32  	%r135, %r199, -8;
	neg.s32 	%r202, %r135;
	mov.u32 	%r137, _ZZ13lud_perimeterPfiiE3dia;
	add.s32 	%r138, %r137, %r134;
	add.s32 	%r201, %r138, 16;
	mov.u32 	%r200, %r4;
$L__BB2_7:
	.pragma "nounroll";
	ld.shared.f32 	%f126, [%r201+-16];
	ld.shared.f32 	%f127, [%r200+-256];
	mul.f32 	%f128, %f126, %f127;
	sub.f32 	%f129, %f215, %f128;
	st.shared.f32 	[%r7], %f129;
	ld.shared.f32 	%f130, [%r201+-12];
	ld.shared.f32 	%f131, [%r200+-192];
	mul.f32 	%f132, %f130, %f131;
	sub.f32 	%f133, %f129, %f132;
	st.shared.f32 	[%r7], %f133;
	ld.shared.f32 	%f134, [%r201+-8];
	ld.shared.f32 	%f135, [%r200+-128];
	mul.f32 	%f136, %f134, %f135;
	sub.f32 	%f137, %f133, %f136;
	st.shared.f32 	[%r7], %f137;
	ld.shared.f32 	%f138, [%r201+-4];
	ld.shared.f32 	%f139, [%r200+-64];
	mul.f32 	%f140, %f138, %f139;
	sub.f32 	%f141, %f137, %f140;
	st.shared.f32 	[%r7], %f141;
	ld.shared.f32 	%f142, [%r201];
	ld.shared.f32 	%f143, [%r200];
	mul.f32 	%f144, %f142, %f143;
	sub.f32 	%f145, %f141, %f144;
	st.shared.f32 	[%r7], %f145;
	ld.shared.f32 	%f146, [%r201+4];
	ld.shared.f32 	%f147, [%r200+64];
	mul.f32 	%f148, %f146, %f147;
	sub.f32 	%f149, %f145, %f148;
	st.shared.f32 	[%r7], %f149;
	ld.shared.f32 	%f150, [%r201+8];
	ld.shared.f32 	%f151, [%r200+128];
	mul.f32 	%f152, %f150, %f151;
	sub.f32 	%f153, %f149, %f152;
	st.shared.f32 	[%r7], %f153;
	ld.shared.f32 	%f154, [%r201+12];
	ld.shared.f32 	%f155, [%r200+192];
	mul.f32 	%f156, %f154, %f155;
	sub.f32 	%f215, %f153, %f156;
	st.shared.f32 	[%r7], %f215;
	add.s32 	%r202, %r202, 8;
	add.s32 	%r201, %r201, 32;
	add.s32 	%r200, %r200, 512;
	setp.ne.s32 	%p14, %r202, 0;
	@%p14 bra 	$L__BB2_7;
$L__BB2_8:
	and.b32  	%r139, %r199, 7;
	setp.eq.s32 	%p15, %r139, 0;
	@%p15 bra 	$L__BB2_16;
	cvt.u32.u16 	%r140, %rs18;
	and.b32  	%r18, %r140, 7;
	mov.u32 	%r142, _ZZ13lud_perimeterPfiiE3dia;
	add.s32 	%r19, %r142, %r134;
	add.s32 	%r143, %r18, -1;
	setp.lt.u32 	%p16, %r143, 3;
	@%p16 bra 	$L__BB2_11;
	shl.b32 	%r144, %r204, 2;
	add.s32 	%r145, %r19, %r144;
	ld.shared.f32 	%f157, [%r145];
	shl.b32 	%r146, %r204, 6;
	add.s32 	%r147, %r2, %r146;
	ld.shared.f32 	%f158, [%r147];
	mul.f32 	%f159, %f157, %f158;
	sub.f32 	%f160, %f215, %f159;
	st.shared.f32 	[%r7], %f160;
	ld.shared.f32 	%f161, [%r145+4];
	ld.shared.f32 	%f162, [%r147+64];
	mul.f32 	%f163, %f161, %f162;
	sub.f32 	%f164, %f160, %f163;
	st.shared.f32 	[%r7], %f164;
	ld.shared.f32 	%f165, [%r145+8];
	ld.shared.f32 	%f166, [%r147+128];
	mul.f32 	%f167, %f165, %f166;
	sub.f32 	%f168, %f164, %f167;
	st.shared.f32 	[%r7], %f168;
	ld.shared.f32 	%f169, [%r145+12];
	ld.shared.f32 	%f170, [%r147+192];
	mul.f32 	%f171, %f169, %f170;
	sub.f32 	%f215, %f168, %f171;
	st.shared.f32 	[%r7], %f215;
	add.s32 	%r204, %r204, 4;
$L__BB2_11:
	and.b32  	%r148, %r18, 3;
	setp.eq.s32 	%p17, %r148, 0;
	@%p17 bra 	$L__BB2_16;
	and.b16  	%rs15, %rs17, 3;
	setp.eq.s16 	%p18, %rs15, 0;
	@%p18 bra 	$L__BB2_14;
	shl.b32 	%r149, %r204, 2;
	add.s32 	%r150, %r19, %r149;
	ld.shared.f32 	%f172, [%r150];
	shl.b32 	%r151, %r204, 6;
	add.s32 	%r152, %r2, %r151;
	ld.shared.f32 	%f173, [%r152];
	mul.f32 	%f174, %f172, %f173;
	sub.f32 	%f175, %f215, %f174;
	st.shared.f32 	[%r7], %f175;
	ld.shared.f32 	%f176, [%r150+4];
	ld.shared.f32 	%f177, [%r152+64];
	mul.f32 	%f178, %f176, %f177;
	sub.f32 	%f215, %f175, %f178;
	st.shared.f32 	[%r7], %f215;
	add.s32 	%r204, %r204, 2;
$L__BB2_14:
	and.b16  	%rs16, %rs17, 1;
	setp.eq.b16 	%p19, %rs16, 1;
	@%p19 bra 	$L__BB2_16;
	shl.b32 	%r153, %r204, 2;
	add.s32 	%r154, %r19, %r153;
	ld.shared.f32 	%f179, [%r154];
	shl.b32 	%r155, %r204, 6;
	add.s32 	%r156, %r2, %r155;
	ld.shared.f32 	%f180, [%r156];
	mul.f32 	%f181, %f179, %f180;
	sub.f32 	%f182, %f215, %f181;
	st.shared.f32 	[%r7], %f182;
$L__BB2_16:
	add.s32 	%r198, %r199, 1;
	setp.eq.s32 	%p20, %r198, 16;
	add.s16 	%rs17, %rs17, 1;
	@%p20 bra 	$L__BB2_32;
	bra.uni 	$L__BB2_5;
$L__BB2_17:
	mad.lo.s32 	%r25, %r1, 60, %r3;
	mov.b32 	%r206, 0;
	mov.b16 	%rs19, 0;
	mov.u32 	%r102, _ZZ13lud_perimeterPfiiE3dia;
	mov.u16 	%rs20, %rs19;
$L__BB2_18:
	setp.ne.s32 	%p3, %r206, 0;
	shl.b32 	%r101, %r206, 2;
	add.s32 	%r27, %r102, %r101;
	add.s32 	%r28, %r25, %r101;
	@%p3 bra 	$L__BB2_20;
	ld.shared.f32 	%f222, [%r25+-1024];
	bra.uni 	$L__BB2_31;
$L__BB2_20:
	ld.shared.f32 	%f222, [%r28+-1024];
	setp.lt.u32 	%p4, %r206, 8;
	mov.b32 	%r209, 0;
	@%p4 bra 	$L__BB2_23;
	and.b32  	%r209, %r206, 2147483640;
	mov.b32 	%r207, 0;
$L__BB2_22:
	.pragma "nounroll";
	shl.b32 	%r105, %r207, 2;
	add.s32 	%r106, %r25, %r105;
	ld.shared.f32 	%f68, [%r106+-1024];
	shl.b32 	%r107, %r207, 6;
	add.s32 	%r108, %r27, %r107;
	ld.shared.f32 	%f69, [%r108];
	mul.f32 	%f70, %f68, %f69;
	sub.f32 	%f71, %f222, %f70;
	st.shared.f32 	[%r28+-1024], %f71;
	ld.shared.f32 	%f72, [%r106+-1020];
	ld.shared.f32 	%f73, [%r108+64];
	mul.f32 	%f74, %f72, %f73;
	sub.f32 	%f75, %f71, %f74;
	st.shared.f32 	[%r28+-1024], %f75;
	ld.shared.f32 	%f76, [%r106+-1016];
	ld.shared.f32 	%f77, [%r108+128];
	mul.f32 	%f78, %f76, %f77;
	sub.f32 	%f79, %f75, %f78;
	st.shared.f32 	[%r28+-1024], %f79;
	ld.shared.f32 	%f80, [%r106+-1012];
	ld.shared.f32 	%f81, [%r108+192];
	mul.f32 	%f82, %f80, %f81;
	sub.f32 	%f83, %f79, %f82;
	st.shared.f32 	[%r28+-1024], %f83;
	ld.shared.f32 	%f84, [%r106+-1008];
	ld.shared.f32 	%f85, [%r108+256];
	mul.f32 	%f86, %f84, %f85;
	sub.f32 	%f87, %f83, %f86;
	st.shared.f32 	[%r28+-1024], %f87;
	ld.shared.f32 	%f88, [%r106+-1004];
	ld.shared.f32 	%f89, [%r108+320];
	mul.f32 	%f90, %f88, %f89;
	sub.f32 	%f91, %f87, %f90;
	st.shared.f32 	[%r28+-1024], %f91;
	ld.shared.f32 	%f92, [%r106+-1000];
	ld.shared.f32 	%f93, [%r108+384];
	mul.f32 	%f94, %f92, %f93;
	sub.f32 	%f95, %f91, %f94;
	st.shared.f32 	[%r28+-1024], %f95;
	ld.shared.f32 	%f96, [%r106+-996];
	ld.shared.f32 	%f97, [%r108+448];
	mul.f32 	%f98, %f96, %f97;
	sub.f32 	%f222, %f95, %f98;
	st.shared.f32 	[%r28+-1024], %f222;
	add.s32 	%r207, %r207, 8;
	setp.ne.s32 	%p5, %r207, %r209;
	@%p5 bra 	$L__BB2_22;
$L__BB2_23:
	and.b32  	%r109, %r206, 7;
	setp.eq.s32 	%p6, %r109, 0;
	@%p6 bra 	$L__BB2_31;
	cvt.u32.u16 	%r110, %rs20;
	and.b32  	%r33, %r110, 7;
	add.s32 	%r111, %r33, -1;
	setp.lt.u32 	%p7, %r111, 3;
	@%p7 bra 	$L__BB2_26;
	shl.b32 	%r112, %r209, 2;
	add.s32 	%r113, %r25, %r112;
	ld.shared.f32 	%f99, [%r113+-1024];
	shl.b32 	%r114, %r209, 6;
	add.s32 	%r115, %r27, %r114;
	ld.shared.f32 	%f100, [%r115];
	mul.f32 	%f101, %f99, %f100;
	sub.f32 	%f102, %f222, %f101;
	st.shared.f32 	[%r28+-1024], %f102;
	ld.shared.f32 	%f103, [%r113+-1020];
	ld.shared.f32 	%f104, [%r115+64];
	mul.f32 	%f105, %f103, %f104;
	sub.f32 	%f106, %f102, %f105;
	st.shared.f32 	[%r28+-1024], %f106;
	ld.shared.f32 	%f107, [%r113+-1016];
	ld.shared.f32 	%f108, [%r115+128];
	mul.f32 	%f109, %f107, %f108;
	sub.f32 	%f110, %f106, %f109;
	st.shared.f32 	[%r28+-1024], %f110;
	ld.shared.f32 	%f111, [%r113+-1012];
	ld.shared.f32 	%f112, [%r115+192];
	mul.f32 	%f113, %f111, %f112;
	sub.f32 	%f222, %f110, %f113;
	st.shared.f32 	[%r28+-1024], %f222;
	add.s32 	%r209, %r209, 4;
$L__BB2_26:
	and.b32  	%r116, %r33, 3;
	setp.eq.s32 	%p8, %r116, 0;
	@%p8 bra 	$L__BB2_31;
	and.b16  	%rs11, %rs19, 3;
	setp.eq.s16 	%p9, %rs11, 1;
	@%p9 bra 	$L__BB2_29;
	shl.b32 	%r117, %r209, 2;
	add.s32 	%r118, %r25, %r117;
	ld.shared.f32 	%f114, [%r118+-1024];
	shl.b32 	%r119, %r209, 6;
	add.s32 	%r120, %r27, %r119;
	ld.shared.f32 	%f115, [%r120];
	mul.f32 	%f116, %f114, %f115;
	sub.f32 	%f117, %f222, %f116;
	st.shared.f32 	[%r28+-1024], %f117;
	ld.shared.f32 	%f118, [%r118+-1020];
	ld.shared.f32 	%f119, [%r120+64];
	mul.f32 	%f120, %f118, %f119;
	sub.f32 	%f222, %f117, %f120;
	st.shared.f32 	[%r28+-1024], %f222;
	add.s32 	%r209, %r209, 2;
$L__BB2_29:
	and.b16  	%rs12, %rs19, 1;
	setp.eq.b16 	%p10, %rs12, 1;
	not.pred 	%p11, %p10;
	@%p11 bra 	$L__BB2_31;
	shl.b32 	%r121, %r209, 2;
	add.s32 	%r122, %r25, %r121;
	ld.shared.f32 	%f121, [%r122+-1024];
	shl.b32 	%r123, %r209, 6;
	add.s32 	%r124, %r27, %r123;
	ld.shared.f32 	%f122, [%r124];
	mul.f32 	%f123, %f121, %f122;
	sub.f32 	%f222, %f222, %f123;
$L__BB2_31:
	mad.lo.s32 	%r125, %r206, 60, %r27;
	add.s32 	%r127, %r125, %r101;
	ld.shared.f32 	%f124, [%r127];
	div.rn.f32 	%f125, %f222, %f124;
	st.shared.f32 	[%r28+-1024], %f125;
	add.s32 	%r206, %r206, 1;
	setp.ne.s32 	%p12, %r206, 16;
	add.s16 	%rs20, %rs20, 1;
	add.s16 	%rs19, %rs19, 1;
	@%p12 bra 	$L__BB2_18;
$L__BB2_32:
	setp.gt.u32 	%p21, %r1, 15;
	bar.sync 	0;
	@%p21 bra 	$L__BB2_34;
	mad.lo.s32 	%r177, %r39, %r40, %r39;
	add.s32 	%r178, %r177, %r40;
	mov.u32 	%r179, %ctaid.x;
	shl.b32 	%r180, %r179, 4;
	add.s32 	%r181, %r180, %r1;
	add.s32 	%r182, %r181, %r178;
	ld.shared.f32 	%f199, [%r2+64];
	add.s32 	%r183, %r182, 16;
	mul.wide.u32 	%rd207, %r183, 4;
	add.s64 	%rd208, %rd1, %rd207;
	st.global.f32 	[%rd208], %f199;
	ld.shared.f32 	%f200, [%r2+128];
	add.s32 	%r184, %r183, %r39;
	mul.wide.u32 	%rd209, %r184, 4;
	add.s64 	%rd210, %rd1, %rd209;
	st.global.f32 	[%rd210], %f200;
	ld.shared.f32 	%f201, [%r2+192];
	add.s32 	%r185, %r184, %r39;
	mul.wide.u32 	%rd211, %r185, 4;
	add.s64 	%rd212, %rd1, %rd211;
	st.global.f32 	[%rd212], %f201;
	ld.shared.f32 	%f202, [%r2+256];
	add.s32 	%r186, %r185, %r39;
	mul.wide.u32 	%rd213, %r186, 4;
	add.s64 	%rd214, %rd1, %rd213;
	st.global.f32 	[%rd214], %f202;
	ld.shared.f32 	%f203, [%r2+320];
	add.s32 	%r187, %r186, %r39;
	mul.wide.u32 	%rd215, %r187, 4;
	add.s64 	%rd216, %rd1, %rd215;
	st.global.f32 	[%rd216], %f203;
	ld.shared.f32 	%f204, [%r2+384];
	add.s32 	%r188, %r187, %r39;
	mul.wide.u32 	%rd217, %r188, 4;
	add.s64 	%rd218, %rd1, %rd217;
	st.global.f32 	[%rd218], %f204;
	ld.shared.f32 	%f205, [%r2+448];
	add.s32 	%r189, %r188, %r39;
	mul.wide.u32 	%rd219, %r189, 4;
	add.s64 	%rd220, %rd1, %rd219;
	st.global.f32 	[%rd220], %f205;
	ld.shared.f32 	%f206, [%r2+512];
	add.s32 	%r190, %r189, %r39;
	mul.wide.u32 	%rd221, %r190, 4;
	add.s64 	%rd222, %rd1, %rd221;
	st.global.f32 	[%rd222], %f206;
	ld.shared.f32 	%f207, [%r2+576];
	add.s32 	%r191, %r190, %r39;
	mul.wide.u32 	%rd223, %r191, 4;
	add.s64 	%rd224, %rd1, %rd223;
	st.global.f32 	[%rd224], %f207;
	ld.shared.f32 	%f208, [%r2+640];
	add.s32 	%r192, %r191, %r39;
	mul.wide.u32 	%rd225, %r192, 4;
	add.s64 	%rd226, %rd1, %rd225;
	st.global.f32 	[%rd226], %f208;
	ld.shared.f32 	%f209, [%r2+704];
	add.s32 	%r193, %r192, %r39;
	mul.wide.u32 	%rd227, %r193, 4;
	add.s64 	%rd228, %rd1, %rd227;
	st.global.f32 	[%rd228], %f209;
	ld.shared.f32 	%f210, [%r2+768];
	add.s32 	%r194, %r193, %r39;
	mul.wide.u32 	%rd229, %r194, 4;
	add.s64 	%rd230, %rd1, %rd229;
	st.global.f32 	[%rd230], %f210;
	ld.shared.f32 	%f211, [%r2+832];
	add.s32 	%r195, %r194, %r39;
	mul.wide.u32 	%rd231, %r195, 4;
	add.s64 	%rd232, %rd1, %rd231;
	st.global.f32 	[%rd232], %f211;
	ld.shared.f32 	%f212, [%r2+896];
	add.s32 	%r196, %r195, %r39;
	mul.wide.u32 	%rd233, %r196, 4;
	add.s64 	%rd234, %rd1, %rd233;
	st.global.f32 	[%rd234], %f212;
	ld.shared.f32 	%f213, [%r2+960];
	add.s32 	%r197, %r196, %r39;
	mul.wide.u32 	%rd235, %r197, 4;
	add.s64 	%rd236, %rd1, %rd235;
	st.global.f32 	[%rd236], %f213;
	bra.uni 	$L__BB2_35;
$L__BB2_34:
	mov.u32 	%r157, %ctaid.x;
	shl.b32 	%r158, %r157, 4;
	add.s32 	%r159, %r158, %r40;
	add.s32 	%r160, %r159, 16;
	mad.lo.s32 	%r161, %r160, %r39, %r40;
	ld.shared.f32 	%f183, [%r3+-64];
	cvt.s64.s32 	%rd142, %r161;
	cvt.u64.u32 	%rd143, %r1;
	add.s64 	%rd144, %rd142, %rd143;
	shl.b64 	%rd145, %rd144, 2;
	add.s64 	%rd146, %rd1, %rd145;
	st.global.f32 	[%rd146+-64], %f183;
	add.s32 	%r162, %r161, %r39;
	ld.shared.f32 	%f184, [%r3];
	cvt.s64.s32 	%rd147, %r162;
	add.s64 	%rd148, %rd147, %rd143;
	shl.b64 	%rd149, %rd148, 2;
	add.s64 	%rd150, %rd1, %rd149;
	st.global.f32 	[%rd150+-64], %f184;
	add.s32 	%r163, %r162, %r39;
	ld.shared.f32 	%f185, [%r3+64];
	cvt.s64.s32 	%rd151, %r163;
	add.s64 	%rd152, %rd151, %rd143;
	shl.b64 	%rd153, %rd152, 2;
	add.s64 	%rd154, %rd1, %rd153;
	st.global.f32 	[%rd154+-64], %f185;
	add.s32 	%r164, %r163, %r39;
	ld.shared.f32 	%f186, [%r3+128];
	cvt.s64.s32 	%rd155, %r164;
	add.s64 	%rd156, %rd155, %rd143;
	shl.b64 	%rd157, %rd156, 2;
	add.s64 	%rd158, %rd1, %rd157;
	st.global.f32 	[%rd158+-64], %f186;
	add.s32 	%r165, %r164, %r39;
	ld.shared.f32 	%f187, [%r3+192];
	cvt.s64.s32 	%rd159, %r165;
	add.s64 	%rd160, %rd159, %rd143;
	shl.b64 	%rd161, %rd160, 2;
	add.s64 	%rd162, %rd1, %rd161;
	st.global.f32 	[%rd162+-64], %f187;
	add.s32 	%r166, %r165, %r39;
	ld.shared.f32 	%f188, [%r3+256];
	cvt.s64.s32 	%rd163, %r166;
	add.s64 	%rd164, %rd163, %rd143;
	shl.b64 	%rd165, %rd164, 2;
	add.s64 	%rd166, %rd1, %rd165;
	st.global.f32 	[%rd166+-64], %f188;
	add.s32 	%r167, %r166, %r39;
	ld.shared.f32 	%f189, [%r3+320];
	cvt.s64.s32 	%rd167, %r167;
	add.s64 	%rd168, %rd167, %rd143;
	shl.b64 	%rd169, %rd168, 2;
	add.s64 	%rd170, %rd1, %rd169;
	st.global.f32 	[%rd170+-64], %f189;
	add.s32 	%r168, %r167, %r39;
	ld.shared.f32 	%f190, [%r3+384];
	cvt.s64.s32 	%rd171, %r168;
	add.s64 	%rd172, %rd171, %rd143;
	shl.b64 	%rd173, %rd172, 2;
	add.s64 	%rd174, %rd1, %rd173;
	st.global.f32 	[%rd174+-64], %f190;
	add.s32 	%r169, %r168, %r39;
	ld.shared.f32 	%f191, [%r3+448];
	cvt.s64.s32 	%rd175, %r169;
	add.s64 	%rd176, %rd175, %rd143;
	shl.b64 	%rd177, %rd176, 2;
	add.s64 	%rd178, %rd1, %rd177;
	st.global.f32 	[%rd178+-64], %f191;
	add.s32 	%r170, %r169, %r39;
	ld.shared.f32 	%f192, [%r3+512];
	cvt.s64.s32 	%rd179, %r170;
	add.s64 	%rd180, %rd179, %rd143;
	shl.b64 	%rd181, %rd180, 2;
	add.s64 	%rd182, %rd1, %rd181;
	st.global.f32 	[%rd182+-64], %f192;
	add.s32 	%r171, %r170, %r39;
	ld.shared.f32 	%f193, [%r3+576];
	cvt.s64.s32 	%rd183, %r171;
	add.s64 	%rd184, %rd183, %rd143;
	shl.b64 	%rd185, %rd184, 2;
	add.s64 	%rd186, %rd1, %rd185;
	st.global.f32 	[%rd186+-64], %f193;
	add.s32 	%r172, %r171, %r39;
	ld.shared.f32 	%f194, [%r3+640];
	cvt.s64.s32 	%rd187, %r172;
	add.s64 	%rd188, %rd187, %rd143;
	shl.b64 	%rd189, %rd188, 2;
	add.s64 	%rd190, %rd1, %rd189;
	st.global.f32 	[%rd190+-64], %f194;
	add.s32 	%r173, %r172, %r39;
	ld.shared.f32 	%f195, [%r3+704];
	cvt.s64.s32 	%rd191, %r173;
	add.s64 	%rd192, %rd191, %rd143;
	shl.b64 	%rd193, %rd192, 2;
	add.s64 	%rd194, %rd1, %rd193;
	st.global.f32 	[%rd194+-64], %f195;
	add.s32 	%r174, %r173, %r39;
	ld.shared.f32 	%f196, [%r3+768];
	cvt.s64.s32 	%rd195, %r174;
	add.s64 	%rd196, %rd195, %rd143;
	shl.b64 	%rd197, %rd196, 2;
	add.s64 	%rd198, %rd1, %rd197;
	st.global.f32 	[%rd198+-64], %f196;
	add.s32 	%r175, %r174, %r39;
	ld.shared.f32 	%f197, [%r3+832];
	cvt.s64.s32 	%rd199, %r175;
	add.s64 	%rd200, %rd199, %rd143;
	shl.b64 	%rd201, %rd200, 2;
	add.s64 	%rd202, %rd1, %rd201;
	st.global.f32 	[%rd202+-64], %f197;
	add.s32 	%r176, %r175, %r39;
	ld.shared.f32 	%f198, [%r3+896];
	cvt.s64.s32 	%rd203, %r176;
	add.s64 	%rd204, %rd203, %rd143;
	shl.b64 	%rd205, %rd204, 2;
	add.s64 	%rd206, %rd1, %rd205;
	st.global.f32 	[%rd206+-64], %f198;
$L__BB2_35:
	ret;

}
	// .globl	_Z19lud_perimeter_noshrPfii
.visible .entry _Z19lud_perimeter_noshrPfii(
	.param .u64 .ptr .align 1 _Z19lud_perimeter_noshrPfii_param_0,
	.param .u32 _Z19lud_perimeter_noshrPfii_param_1,
	.param .u32 _Z19lud_perimeter_noshrPfii_param_2
)
{
	.reg .pred 	%p<20>;
	.reg .b16 	%rs<21>;
	.reg .b32 	%r<141>;
	.reg .b32 	%f<143>;
	.reg .b64 	%rd<77>;

	ld.param.u64 	%rd4, [_Z19lud_perimeter_noshrPfii_param_0];
	ld.param.u32 	%r58, [_Z19lud_perimeter_noshrPfii_param_1];
	ld.param.u32 	%r59, [_Z19lud_perimeter_noshrPfii_param_2];
	cvta.to.global.u64 	%rd1, %rd4;
	mov.u32 	%r1, %tid.x;
	setp.gt.u32 	%p1, %r1, 15;
	@%p1 bra 	$L__BB3_14;
	mad.lo.s32 	%r2, %r59, %r58, %r59;
	mov.u32 	%r90, %ctaid.x;
	shl.b32 	%r91, %r90, 4;
	add.s32 	%r92, %r1, %r2;
	add.s32 	%r6, %r92, %r91;
	add.s32 	%r3, %r6, 16;
	add.s32 	%r4, %r6, %r58;
	shl.b32 	%r5, %r58, 3;
	mov.b32 	%r121, 1;
	mov.b32 	%r122, 0;
	mov.b16 	%rs17, 0;
	mov.u16 	%rs18, %rs17;
$L__BB3_2:
	mov.u32 	%r7, %r122;
	mov.u32 	%r122, %r121;
	add.s16 	%rs18, %rs18, 1;
	mul.lo.s32 	%r94, %r122, %r58;
	add.s32 	%r9, %r94, %r2;
	add.s32 	%r95, %r3, %r94;
	mul.wide.u32 	%rd38, %r95, 4;
	add.s64 	%rd2, %rd1, %rd38;
	ld.global.f32 	%f135, [%rd2];
	setp.lt.u32 	%p12, %r7, 7;
	mov.b32 	%r134, 0;
	@%p12 bra 	$L__BB3_5;
	mad.lo.s32 	%r126, %r58, 6, %r6;
	mad.lo.s32 	%r125, %r58, 7, %r6;
	shl.b32 	%r96, %r58, 2;
	add.s32 	%r128, %r6, %r96;
	mad.lo.s32 	%r127, %r58, 5, %r6;
	shl.b32 	%r97, %r58, 1;
	add.s32 	%r130, %r6, %r97;
	mad.lo.s32 	%r129, %r58, 3, %r6;
	and.b32  	%r98, %r122, -8;
	neg.s32 	%r132, %r98;
	mov.u32 	%r123, %r9;
	mov.u32 	%r124, %r6;
	mov.u32 	%r131, %r4;
$L__BB3_4:
	.pragma "nounroll";
	and.b32  	%r134, %r122, 2147483640;
	mul.wide.s32 	%rd39, %r123, 4;
	add.s64 	%rd40, %rd1, %rd39;
	ld.global.f32 	%f77, [%rd40];
	add.s32 	%r99, %r124, 16;
	mul.wide.u32 	%rd41, %r99, 4;
	add.s64 	%rd42, %rd1, %rd41;
	ld.global.f32 	%f78, [%rd42];
	mul.f32 	%f79, %f77, %f78;
	sub.f32 	%f80, %f135, %f79;
	st.global.f32 	[%rd2], %f80;
	ld.global.f32 	%f81, [%rd40+4];
	add.s32 	%r100, %r131, 16;
	mul.wide.u32 	%rd43, %r100, 4;
	add.s64 	%rd44, %rd1, %rd43;
	ld.global.f32 	%f82, [%rd44];
	mul.f32 	%f83, %f81, %f82;
	sub.f32 	%f84, %f80, %f83;
	st.global.f32 	[%rd2], %f84;
	ld.global.f32 	%f85, [%rd40+8];
	add.s32 	%r101, %r130, 16;
	mul.wide.u32 	%rd45, %r101, 4;
	add.s64 	%rd46, %rd1, %rd45;
	ld.global.f32 	%f86, [%rd46];
	mul.f32 	%f87, %f85, %f86;
	sub.f32 	%f88, %f84, %f87;
	st.global.f32 	[%rd2], %f88;
	ld.global.f32 	%f89, [%rd40+12];
	add.s32 	%r102, %r129, 16;
	mul.wide.u32 	%rd47, %r102, 4;
	add.s64 	%rd48, %rd1, %rd47;
	ld.global.f32 	%f90, [%rd48];
	mul.f32 	%f91, %f89, %f90;
	sub.f32 	%f92, %f88, %f91;
	st.global.f32 	[%rd2], %f92;
	ld.global.f32 	%f93, [%rd40+16];
	add.s32 	%r103, %r128, 16;
	mul.wide.u32 	%rd49, %r103, 4;
	add.s64 	%rd50, %rd1, %rd49;
	ld.global.f32 	%f94, [%rd50];
	mul.f32 	%f95, %f93, %f94;
	sub.f32 	%f96, %f92, %f95;
	st.global.f32 	[%rd2], %f96;
	ld.global.f32 	%f97, [%rd40+20];
	add.s32 	%r104, %r127, 16;
	mul.wide.u32 	%rd51, %r104, 4;
	add.s64 	%rd52, %rd1, %rd51;
	ld.global.f32 	%f98, [%rd52];
	mul.f32 	%f99, %f97, %f98;
	sub.f32 	%f100, %f96, %f99;
	st.global.f32 	[%rd2], %f100;
	ld.global.f32 	%f101, [%rd40+24];
	add.s32 	%r105, %r126, 16;
	mul.wide.u32 	%rd53, %r105, 4;
	add.s64 	%rd54, %rd1, %rd53;
	ld.global.f32 	%f102, [%rd54];
	mul.f32 	%f103, %f101, %f102;
	sub.f32 	%f104, %f100, %f103;
	st.global.f32 	[%rd2], %f104;
	ld.global.f32 	%f105, [%rd40+28];
	add.s32 	%r106, %r125, 16;
	mul.wide.u32 	%rd55, %r106, 4;
	add.s64 	%rd56, %rd1, %rd55;
	ld.global.f32 	%f106, [%rd56];
	mul.f32 	%f107, %f105, %f106;
	sub.f32 	%f135, %f104, %f107;
	st.global.f32 	[%rd2], %f135;
	add.s32 	%r132, %r132, 8;
	add.s32 	%r131, %r131, %r5;
	add.s32 	%r130, %r130, %r5;
	add.s32 	%r129, %r129, %r5;
	add.s32 	%r128, %r128, %r5;
	add.s32 	%r127, %r127, %r5;
	add.s32 	%r126, %r126, %r5;
	add.s32 	%r125, %r125, %r5;
	add.s32 	%r124, %r124, %r5;
	add.s32 	%r123, %r123, 8;
	setp.ne.s32 	%p13, %r132, 0;
	@%p13 bra 	$L__BB3_4;
$L__BB3_5:
	and.b32  	%r107, %r122, 7;
	setp.eq.s32 	%p14, %r107, 0;
	@%p14 bra 	$L__BB3_13;
	cvt.u32.u16 	%r108, %rs18;
	and.b32  	%r39, %r108, 7;
	add.s32 	%r109, %r39, -1;
	setp.lt.u32 	%p15, %r109, 3;
	@%p15 bra 	$L__BB3_8;
	add.s32 	%r110, %r134, %r9;
	mul.wide.s32 	%rd57, %r110, 4;
	add.s64 	%rd58, %rd1, %rd57;
	ld.global.f32 	%f108, [%rd58];
	mad.lo.s32 	%r111, %r134, %r58, %r3;
	mul.wide.u32 	%rd59, %r111, 4;
	add.s64 	%rd60, %rd1, %rd59;
	ld.global.f32 	%f109, [%rd60];
	mul.f32 	%f110, %f108, %f109;
	sub.f32 	%f111, %f135, %f110;
	st.global.f32 	[%rd2], %f111;
	ld.global.f32 	%f112, [%rd58+4];
	add.s32 	%r112, %r111, %r58;
	mul.wide.u32 	%rd61, %r112, 4;
	add.s64 	%rd62, %rd1, %rd61;
	ld.global.f32 	%f113, [%rd62];
	mul.f32 	%f114, %f112, %f113;
	sub.f32 	%f115, %f111, %f114;
	st.global.f32 	[%rd2], %f115;
	ld.global.f32 	%f116, [%rd58+8];
	add.s32 	%r113, %r112, %r58;
	mul.wide.u32 	%rd63, %r113, 4;
	add.s64 	%rd64, %rd1, %rd63;
	ld.global.f32 	%f117, [%rd64];
	mul.f32 	%f118, %f116, %f117;
	sub.f32 	%f119, %f115, %f118;
	st.global.f32 	[%rd2], %f119;
	ld.global.f32 	%f120, [%rd58+12];
	add.s32 	%r114, %r113, %r58;
	mul.wide.u32 	%rd65, %r114, 4;
	add.s64 	%rd66, %rd1, %rd65;
	ld.global.f32 	%f121, [%rd66];
	mul.f32 	%f122, %f120, %f121;
	sub.f32 	%f135, %f119, %f122;
	st.global.f32 	[%rd2], %f135;
	add.s32 	%r134, %r134, 4;
$L__BB3_8:
	and.b32  	%r115, %r39, 3;
	setp.eq.s32 	%p16, %r115, 0;
	@%p16 bra 	$L__BB3_13;
	and.b16  	%rs15, %rs17, 3;
	setp.eq.s16 	%p17, %rs15, 0;
	@%p17 bra 	$L__BB3_11;
	add.s32 	%r116, %r134, %r9;
	mul.wide.s32 	%rd67, %r116, 4;
	add.s64 	%rd68, %rd1, %rd67;
	ld.global.f32 	%f123, [%rd68];
	mad.lo.s32 	%r117, %r134, %r58, %r3;
	mul.wide.u32 	%rd69, %r117, 4;
	add.s64 	%rd70, %rd1, %rd69;
	ld.global.f32 	%f124, [%rd70];
	mul.f32 	%f125, %f123, %f124;
	sub.f32 	%f126, %f135, %f125;
	st.global.f32 	[%rd2], %f126;
	ld.global.f32 	%f127, [%rd68+4];
	add.s32 	%r118, %r117, %r58;
	mul.wide.u32 	%rd71, %r118, 4;
	add.s64 	%rd72, %rd1, %rd71;
	ld.global.f32 	%f128, [%rd72];
	mul.f32 	%f129, %f127, %f128;
	sub.f32 	%f135, %f126, %f129;
	st.global.f32 	[%rd2], %f135;
	add.s32 	%r134, %r134, 2;
$L__BB3_11:
	and.b16  	%rs16, %rs17, 1;
	setp.eq.b16 	%p18, %rs16, 1;
	@%p18 bra 	$L__BB3_13;
	add.s32 	%r119, %r134, %r9;
	mul.wide.s32 	%rd73, %r119, 4;
	add.s64 	%rd74, %rd1, %rd73;
	ld.global.f32 	%f130, [%rd74];
	mad.lo.s32 	%r120, %r134, %r58, %r3;
	mul.wide.u32 	%rd75, %r120, 4;
	add.s64 	%rd76, %rd1, %rd75;
	ld.global.f32 	%f131, [%rd76];
	mul.f32 	%f132, %f130, %f131;
	sub.f32 	%f133, %f135, %f132;
	st.global.f32 	[%rd2], %f133;
$L__BB3_13:
	add.s32 	%r121, %r122, 1;
	setp.eq.s32 	%p19, %r121, 16;
	add.s16 	%rs17, %rs17, 1;
	@%p19 bra 	$L__BB3_28;
	bra.uni 	$L__BB3_2;
$L__BB3_14:
	mov.u32 	%r61, %ctaid.x;
	shl.b32 	%r62, %r61, 4;
	add.s32 	%r63, %r62, %r59;
	add.s32 	%r64, %r63, 16;
	mad.lo.s32 	%r65, %r64, %r58, %r59;
	add.s32 	%r66, %r1, -16;
	mad.lo.s32 	%r45, %r58, %r66, %r65;
	mov.b32 	%r136, 0;
	mov.b16 	%rs19, 0;
	mul.wide.s32 	%rd30, %r58, 4;
	mov.u16 	%rs20, %rs19;
$L__BB3_15:
	setp.eq.s32 	%p2, %r136, 0;
	add.s32 	%r67, %r136, %r45;
	mul.wide.s32 	%rd5, %r67, 4;
	add.s64 	%rd3, %rd1, %rd5;
	ld.global.f32 	%f142, [%rd3];
	@%p2 bra 	$L__BB3_27;
	add.s32 	%r47, %r136, %r59;
	setp.lt.u32 	%p3, %r136, 8;
	mov.b32 	%r139, 0;
	@%p3 bra 	$L__BB3_19;
	and.b32  	%r139, %r136, 2147483640;
	mov.b32 	%r137, 0;
$L__BB3_18:
	.pragma "nounroll";
	add.s32 	%r70, %r137, %r45;
	mul.wide.s32 	%rd6, %r70, 4;
	add.s64 	%rd7, %rd1, %rd6;
	ld.global.f32 	%f19, [%rd7];
	add.s32 	%r71, %r137, %r59;
	mad.lo.s32 	%r72, %r71, %r58, %r47;
	mul.wide.s32 	%rd8, %r72, 4;
	add.s64 	%rd9, %rd1, %rd8;
	ld.global.f32 	%f20, [%rd9];
	mul.f32 	%f21, %f19, %f20;
	sub.f32 	%f22, %f142, %f21;
	st.global.f32 	[%rd3], %f22;
	ld.global.f32 	%f23, [%rd7+4];
	add.s64 	%rd11, %rd9, %rd30;
	ld.global.f32 	%f24, [%rd11];
	mul.f32 	%f25, %f23, %f24;
	sub.f32 	%f26, %f22, %f25;
	st.global.f32 	[%rd3], %f26;
	ld.global.f32 	%f27, [%rd7+8];
	add.s64 	%rd12, %rd11, %rd30;
	ld.global.f32 	%f28, [%rd12];
	mul.f32 	%f29, %f27, %f28;
	sub.f32 	%f30, %f26, %f29;
	st.global.f32 	[%rd3], %f30;
	ld.global.f32 	%f31, [%rd7+12];
	add.s64 	%rd13, %rd12, %rd30;
	ld.global.f32 	%f32, [%rd13];
	mul.f32 	%f33, %f31, %f32;
	sub.f32 	%f34, %f30, %f33;
	st.global.f32 	[%rd3], %f34;
	ld.global.f32 	%f35, [%rd7+16];
	add.s64 	%rd14, %rd13, %rd30;
	ld.global.f32 	%f36, [%rd14];
	mul.f32 	%f37, %f35, %f36;
	sub.f32 	%f38, %f34, %f37;
	st.global.f32 	[%rd3], %f38;
	ld.global.f32 	%f39, [%rd7+20];
	add.s64 	%rd15, %rd14, %rd30;
	ld.global.f32 	%f40, [%rd15];
	mul.f32 	%f41, %f39, %f40;
	sub.f32 	%f42, %f38, %f41;
	st.global.f32 	[%rd3], %f42;
	ld.global.f32 	%f43, [%rd7+24];
	add.s64 	%rd16, %rd15, %rd30;
	ld.global.f32 	%f44, [%rd16];
	mul.f32 	%f45, %f43, %f44;
	sub.f32 	%f46, %f42, %f45;
	st.global.f32 	[%rd3], %f46;
	ld.global.f32 	%f47, [%rd7+28];
	add.s64 	%rd17, %rd16, %rd30;
	ld.global.f32 	%f48, [%rd17];
	mul.f32 	%f49, %f47, %f48;
	sub.f32 	%f142, %f46, %f49;
	st.global.f32 	[%rd3], %f142;
	add.s32 	%r137, %r137, 8;
	setp.ne.s32 	%p4, %r137, %r139;
	@%p4 bra 	$L__BB3_18;
$L__BB3_19:
	and.b32  	%r73, %r136, 7;
	setp.eq.s32 	%p5, %r73, 0;
	@%p5 bra 	$L__BB3_27;
	cvt.u32.u16 	%r74, %rs20;
	and.b32  	%r52, %r74, 7;
	add.s32 	%r75, %r52, -1;
	setp.lt.u32 	%p6, %r75, 3;
	@%p6 bra 	$L__BB3_22;
	add.s32 	%r76, %r139, %r45;
	mul.wide.s32 	%rd18, %r76, 4;
	add.s64 	%rd19, %rd1, %rd18;
	ld.global.f32 	%f50, [%rd19];
	add.s32 	%r77, %r139, %r59;
	mad.lo.s32 	%r78, %r77, %r58, %r47;
	mul.wide.s32 	%rd20, %r78, 4;
	add.s64 	%rd21, %rd1, %rd20;
	ld.global.f32 	%f51, [%rd21];
	mul.f32 	%f52, %f50, %f51;
	sub.f32 	%f53, %f142, %f52;
	st.global.f32 	[%rd3], %f53;
	ld.global.f32 	%f54, [%rd19+4];
	add.s64 	%rd23, %rd21, %rd30;
	ld.global.f32 	%f55, [%rd23];
	mul.f32 	%f56, %f54, %f55;
	sub.f32 	%f57, %f53, %f56;
	st.global.f32 	[%rd3], %f57;
	ld.global.f32 	%f58, [%rd19+8];
	add.s64 	%rd24, %rd23, %rd30;
	ld.global.f32 	%f59, [%rd24];
	mul.f32 	%f60, %f58, %f59;
	sub.f32 	%f61, %f57, %f60;
	st.global.f32 	[%rd3], %f61;
	ld.global.f32 	%f62, [%rd19+12];
	add.s64 	%rd25, %rd24, %rd30;
	ld.global.f32 	%f63, [%rd25];
	mul.f32 	%f64, %f62, %f63;
	sub.f32 	%f142, %f61, %f64;
	st.global.f32 	[%rd3], %f142;
	add.s32 	%r139, %r139, 4;
$L__BB3_22:
	and.b32  	%r79, %r52, 3;
	setp.eq.s32 	%p7, %r79, 0;
	@%p7 bra 	$L__BB3_27;
	and.b16  	%rs11, %rs19, 3;
	setp.eq.s16 	%p8, %rs11, 1;
	@%p8 bra 	$L__BB3_25;
	add.s32 	%r80, %r139, %r45;
	mul.wide.s32 	%rd26, %r80, 4;
	add.s64 	%rd27, %rd1, %rd26;
	ld.global.f32 	%f65, [%rd27];
	add.s32 	%r81, %r139, %r59;
	mad.lo.s32 	%r82, %r81, %r58, %r47;
	mul.wide.s32 	%rd28, %r82, 4;
	add.s64 	%rd29, %rd1, %rd28;
	ld.global.f32 	%f66, [%rd29];
	mul.f32 	%f67, %f65, %f66;
	sub.f32 	%f68, %f142, %f67;
	st.global.f32 	[%rd3], %f68;
	ld.global.f32 	%f69, [%rd27+4];
	add.s64 	%rd31, %rd29, %rd30;
	ld.global.f32 	%f70, [%rd31];
	mul.f32 	%f71, %f69, %f70;
	sub.f32 	%f142, %f68, %f71;
	st.global.f32 	[%rd3], %f142;
	add.s32 	%r139, %r139, 2;
$L__BB3_25:
	and.b16  	%rs12, %rs19, 1;
	setp.eq.b16 	%p9, %rs12, 1;
	not.pred 	%p10, %p9;
	@%p10 bra 	$L__BB3_27;
	add.s32 	%r83, %r139, %r45;
	mul.wide.s32 	%rd32, %r83, 4;
	add.s64 	%rd33, %rd1, %rd32;
	ld.global.f32 	%f72, [%rd33];
	add.s32 	%r84, %r139, %r59;
	mad.lo.s32 	%r85, %r84, %r58, %r47;
	mul.wide.s32 	%rd34, %r85, 4;
	add.s64 	%rd35, %rd1, %rd34;
	ld.global.f32 	%f73, [%rd35];
	mul.f32 	%f74, %f72, %f73;
	sub.f32 	%f142, %f142, %f74;
	st.global.f32 	[%rd3], %f142;
$L__BB3_27:
	add.s32 	%r86, %r136, %r59;
	mad.lo.s32 	%r87, %r86, %r58, %r86;
	mul.wide.s32 	%rd36, %r87, 4;
	add.s64 	%rd37, %rd1, %rd36;
	ld.global.f32 	%f75, [%rd37];
	div.rn.f32 	%f76, %f142, %f75;
	st.global.f32 	[%rd3], %f76;
	add.s32 	%r136, %r136, 1;
	setp.ne.s32 	%p11, %r136, 16;
	add.s16 	%rs20, %rs20, 1;
	add.s16 	%rs19, %rs19, 1;
	@%p11 bra 	$L__BB3_15;
$L__BB3_28:
	ret;

}
	// .globl	_Z12lud_internalPfii
.visible .entry _Z12lud_internalPfii(
	.param .u64 .ptr .align 1 _Z12lud_internalPfii_param_0,
	.param .u32 _Z12lud_internalPfii_param_1,
	.param .u32 _Z12lud_internalPfii_param_2
)
{
	.reg .b32 	%r<27>;
	.reg .b32 	%f<53>;
	.reg .b64 	%rd<9>;
	// demoted variable
	.shared .align 4 .b8 _ZZ12lud_internalPfiiE8peri_row[1024];
	// demoted variable
	.shared .align 4 .b8 _ZZ12lud_internalPfiiE8peri_col[1024];
	ld.param.u64 	%rd1, [_Z12lud_internalPfii_param_0];
	ld.param.u32 	%r1, [_Z12lud_internalPfii_param_1];
	ld.param.u32 	%r2, [_Z12lud_internalPfii_param_2];
	cvta.to.global.u64 	%rd2, %rd1;
	mov.u32 	%r3, %ctaid.y;
	shl.b32 	%r4, %r3, 4;
	mov.u32 	%r5, %tid.y;
	add.s32 	%r6, %r2, %r5;
	add.s32 	%r7, %r4, %r6;
	mov.u32 	%r8, %ctaid.x;
	shl.b32 	%r9, %r8, 4;
	mov.u32 	%r10, %tid.x;
	add.s32 	%r11, %r2, %r10;
	add.s32 	%r12, %r9, %r11;
	add.s32 	%r13, %r12, 16;
	mad.lo.s32 	%r14, %r6, %r1, %r13;
	mul.wide.u32 	%rd3, %r14, 4;
	add.s64 	%rd4, %rd2, %rd3;
	ld.global.f32 	%f1, [%rd4];
	shl.b32 	%r15, %r5, 6;
	mov.u32 	%r16, _ZZ12lud_internalPfiiE8peri_row;
	shl.b32 	%r17, %r10, 2;
	add.s32 	%r18, %r16, %r17;
	add.s32 	%r19, %r18, %r15;
	st.shared.f32 	[%r19], %f1;
	add.s32 	%r20, %r7, 16;
	mul.lo.s32 	%r21, %r20, %r1;
	add.s32 	%r22, %r11, %r21;
	mul.wide.u32 	%rd5, %r22, 4;
	add.s64 	%rd6, %rd2, %rd5;
	ld.global.f32 	%f2, [%rd6];
	mov.u32 	%r23, _ZZ12lud_internalPfiiE8peri_col;
	add.s32 	%r24, %r23, %r15;
	add.s32 	%r25, %r24, %r17;
	st.shared.f32 	[%r25], %f2;
	bar.sync 	0;
	ld.shared.f32 	%f3, [%r24];
	ld.shared.f32 	%f4, [%r18];
	fma.rn.f32 	%f5, %f3, %f4, 0f00000000;
	ld.shared.f32 	%f6, [%r24+4];
	ld.shared.f32 	%f7, [%r18+64];
	fma.rn.f32 	%f8, %f6, %f7, %f5;
	ld.shared.f32 	%f9, [%r24+8];
	ld.shared.f32 	%f10, [%r18+128];
	fma.rn.f32 	%f11, %f9, %f10, %f8;
	ld.shared.f32 	%f12, [%r24+12];
	ld.shared.f32 	%f13, [%r18+192];
	fma.rn.f32 	%f14, %f12, %f13, %f11;
	ld.shared.f32 	%f15, [%r24+16];
	ld.shared.f32 	%f16, [%r18+256];
	fma.rn.f32 	%f17, %f15, %f16, %f14;
	ld.shared.f32 	%f18, [%r24+20];
	ld.shared.f32 	%f19, [%r18+320];
	fma.rn.f32 	%f20, %f18, %f19, %f17;
	ld.shared.f32 	%f21, [%r24+24];
	ld.shared.f32 	%f22, [%r18+384];
	fma.rn.f32 	%f23, %f21, %f22, %f20;
	ld.shared.f32 	%f24, [%r24+28];
	ld.shared.f32 	%f25, [%r18+448];
	fma.rn.f32 	%f26, %f24, %f25, %f23;
	ld.shared.f32 	%f27, [%r24+32];
	ld.shared.f32 	%f28, [%r18+512];
	fma.rn.f32 	%f29, %f27, %f28, %f26;
	ld.shared.f32 	%f30, [%r24+36];
	ld.shared.f32 	%f31, [%r18+576];
	fma.rn.f32 	%f32, %f30, %f31, %f29;
	ld.shared.f32 	%f33, [%r24+40];
	ld.shared.f32 	%f34, [%r18+640];
	fma.rn.f32 	%f35, %f33, %f34, %f32;
	ld.shared.f32 	%f36, [%r24+44];
	ld.shared.f32 	%f37, [%r18+704];
	fma.rn.f32 	%f38, %f36, %f37, %f35;
	ld.shared.f32 	%f39, [%r24+48];
	ld.shared.f32 	%f40, [%r18+768];
	fma.rn.f32 	%f41, %f39, %f40, %f38;
	ld.shared.f32 	%f42, [%r24+52];
	ld.shared.f32 	%f43, [%r18+832];
	fma.rn.f32 	%f44, %f42, %f43, %f41;
	ld.shared.f32 	%f45, [%r24+56];
	ld.shared.f32 	%f46, [%r18+896];
	fma.rn.f32 	%f47, %f45, %f46, %f44;
	ld.shared.f32 	%f48, [%r24+60];
	ld.shared.f32 	%f49, [%r18+960];
	fma.rn.f32 	%f50, %f48, %f49, %f47;
	add.s32 	%r26, %r13, %r21;
	mul.wide.u32 	%rd7, %r26, 4;
	add.s64 	%rd8, %rd2, %rd7;
	ld.global.f32 	%f51, [%rd8];
	sub.f32 	%f52, %f51, %f50;
	st.global.f32 	[%rd8], %f52;
	ret;

}
	// .globl	_Z18lud_internal_noshrPfii
.visible .entry _Z18lud_internal_noshrPfii(
	.param .u64 .ptr .align 1 _Z18lud_internal_noshrPfii_param_0,
	.param .u32 _Z18lud_internal_noshrPfii_param_1,
	.param .u32 _Z18lud_internal_noshrPfii_param_2
)
{
	.reg .b32 	%r<49>;
	.reg .b32 	%f<51>;
	.reg .b64 	%rd<69>;

	ld.param.u64 	%rd1, [_Z18lud_internal_noshrPfii_param_0];
	ld.param.u32 	%r1, [_Z18lud_internal_noshrPfii_param_1];
	ld.param.u32 	%r2, [_Z18lud_internal_noshrPfii_param_2];
	mov.u32 	%r3, %ctaid.y;
	shl.b32 	%r4, %r3, 4;
	add.s32 	%r5, %r4, %r2;
	mov.u32 	%r6, %tid.y;
	add.s32 	%r7, %r5, %r6;
	mov.u32 	%r8, %ctaid.x;
	shl.b32 	%r9, %r8, 4;
	add.s32 	%r10, %r9, %r2;
	mov.u32 	%r11, %tid.x;
	add.s32 	%r12, %r10, %r11;
	add.s32 	%r13, %r7, 16;
	mul.lo.s32 	%r14, %r13, %r1;
	add.s32 	%r15, %r14, %r2;
	add.s32 	%r16, %r12, 16;
	cvta.to.global.u64 	%rd2, %rd1;
	mul.wide.u32 	%rd3, %r15, 4;
	add.s64 	%rd4, %rd2, %rd3;
	ld.global.f32 	%f1, [%rd4];
	mad.lo.s32 	%r17, %r2, %r1, %r16;
	mul.wide.u32 	%rd5, %r17, 4;
	add.s64 	%rd6, %rd2, %rd5;
	ld.global.f32 	%f2, [%rd6];
	fma.rn.f32 	%f3, %f1, %f2, 0f00000000;
	add.s32 	%r18, %r15, 1;
	mul.wide.u32 	%rd7, %r18, 4;
	add.s64 	%rd8, %rd2, %rd7;
	ld.global.f32 	%f4, [%rd8];
	add.s32 	%r19, %r17, %r1;
	mul.wide.u32 	%rd9, %r19, 4;
	add.s64 	%rd10, %rd2, %rd9;
	ld.global.f32 	%f5, [%rd10];
	fma.rn.f32 	%f6, %f4, %f5, %f3;
	add.s32 	%r20, %r15, 2;
	mul.wide.u32 	%rd11, %r20, 4;
	add.s64 	%rd12, %rd2, %rd11;
	ld.global.f32 	%f7, [%rd12];
	add.s32 	%r21, %r19, %r1;
	mul.wide.u32 	%rd13, %r21, 4;
	add.s64 	%rd14, %rd2, %rd13;
	ld.global.f32 	%f8, [%rd14];
	fma.rn.f32 	%f9, %f7, %f8, %f6;
	add.s32 	%r22, %r15, 3;
	mul.wide.u32 	%rd15, %r22, 4;
	add.s64 	%rd16, %rd2, %rd15;
	ld.global.f32 	%f10, [%rd16];
	add.s32 	%r23, %r21, %r1;
	mul.wide.u32 	%rd17, %r23, 4;
	add.s64 	%rd18, %rd2, %rd17;
	ld.global.f32 	%f11, [%rd18];
	fma.rn.f32 	%f12, %f10, %f11, %f9;
	add.s32 	%r24, %r15, 4;
	mul.wide.u32 	%rd19, %r24, 4;
	add.s64 	%rd20, %rd2, %rd19;
	ld.global.f32 	%f13, [%rd20];
	add.s32 	%r25, %r23, %r1;
	mul.wide.u32 	%rd21, %r25, 4;
	add.s64 	%rd22, %rd2, %rd21;
	ld.global.f32 	%f14, [%rd22];
	fma.rn.f32 	%f15, %f13, %f14, %f12;
	add.s32 	%r26, %r15, 5;
	mul.wide.u32 	%rd23, %r26, 4;
	add.s64 	%rd24, %rd2, %rd23;
	ld.global.f32 	%f16, [%rd24];
	add.s32 	%r27, %r25, %r1;
	mul.wide.u32 	%rd25, %r27, 4;
	add.s64 	%rd26, %rd2, %rd25;
	ld.global.f32 	%f17, [%rd26];
	fma.rn.f32 	%f18, %f16, %f17, %f15;
	add.s32 	%r28, %r15, 6;
	mul.wide.u32 	%rd27, %r28, 4;
	add.s64 	%rd28, %rd2, %rd27;
	ld.global.f32 	%f19, [%rd28];
	add.s32 	%r29, %r27, %r1;
	mul.wide.u32 	%rd29, %r29, 4;
	add.s64 	%rd30, %rd2, %rd29;
	ld.global.f32 	%f20, [%rd30];
	fma.rn.f32 	%f21, %f19, %f20, %f18;
	add.s32 	%r30, %r15, 7;
	mul.wide.u32 	%rd31, %r30, 4;
	add.s64 	%rd32, %rd2, %rd31;
	ld.global.f32 	%f22, [%rd32];
	add.s32 	%r31, %r29, %r1;
	mul.wide.u32 	%rd33, %r31, 4;
	add.s64 	%rd34, %rd2, %rd33;
	ld.global.f32 	%f23, [%rd34];
	fma.rn.f32 	%f24, %f22, %f23, %f21;
	add.s32 	%r32, %r15, 8;
	mul.wide.u32 	%rd35, %r32, 4;
	add.s64 	%rd36, %rd2, %rd35;
	ld.global.f32 	%f25, [%rd36];
	add.s32 	%r33, %r31, %r1;
	mul.wide.u32 	%rd37, %r33, 4;
	add.s64 	%rd38, %rd2, %rd37;
	ld.global.f32 	%f26, [%rd38];
	fma.rn.f32 	%f27, %f25, %f26, %f24;
	add.s32 	%r34, %r15, 9;
	mul.wide.u32 	%rd39, %r34, 4;
	add.s64 	%rd40, %rd2, %rd39;
	ld.global.f32 	%f28, [%rd40];
	add.s32 	%r35, %r33, %r1;
	mul.wide.u32 	%rd41, %r35, 4;
	add.s64 	%rd42, %rd2, %rd41;
	ld.global.f32 	%f29, [%rd42];
	fma.rn.f32 	%f30, %f28, %f29, %f27;
	add.s32 	%r36, %r15, 10;
	mul.wide.u32 	%rd43, %r36, 4;
	add.s64 	%rd44, %rd2, %rd43;
	ld.global.f32 	%f31, [%rd44];
	add.s32 	%r37, %r35, %r1;
	mul.wide.u32 	%rd45, %r37, 4;
	add.s64 	%rd46, %rd2, %rd45;
	ld.global.f32 	%f32, [%rd46];
	fma.rn.f32 	%f33, %f31, %f32, %f30;
	add.s32 	%r38, %r15, 11;
	mul.wide.u32 	%rd47, %r38, 4;
	add.s64 	%rd48, %rd2, %rd47;
	ld.global.f32 	%f34, [%rd48];
	add.s32 	%r39, %r37, %r1;
	mul.wide.u32 	%rd49, %r39, 4;
	add.s64 	%rd50, %rd2, %rd49;
	ld.global.f32 	%f35, [%rd50];
	fma.rn.f32 	%f36, %f34, %f35, %f33;
	add.s32 	%r40, %r15, 12;
	mul.wide.u32 	%rd51, %r40, 4;
	add.s64 	%rd52, %rd2, %rd51;
	ld.global.f32 	%f37, [%rd52];
	add.s32 	%r41, %r39, %r1;
	mul.wide.u32 	%rd53, %r41, 4;
	add.s64 	%rd54, %rd2, %rd53;
	ld.global.f32 	%f38, [%rd54];
	fma.rn.f32 	%f39, %f37, %f38, %f36;
	add.s32 	%r42, %r15, 13;
	mul.wide.u32 	%rd55, %r42, 4;
	add.s64 	%rd56, %rd2, %rd55;
	ld.global.f32 	%f40, [%rd56];
	add.s32 	%r43, %r41, %r1;
	mul.wide.u32 	%rd57, %r43, 4;
	add.s64 	%rd58, %rd2, %rd57;
	ld.global.f32 	%f41, [%rd58];
	fma.rn.f32 	%f42, %f40, %f41, %f39;
	add.s32 	%r44, %r15, 14;
	mul.wide.u32 	%rd59, %r44, 4;
	add.s64 	%rd60, %rd2, %rd59;
	ld.global.f32 	%f43, [%rd60];
	add.s32 	%r45, %r43, %r1;
	mul.wide.u32 	%rd61, %r45, 4;
	add.s64 	%rd62, %rd2, %rd61;
	ld.global.f32 	%f44, [%rd62];
	fma.rn.f32 	%f45, %f43, %f44, %f42;
	add.s32 	%r46, %r15, 15;
	mul.wide.u32 	%rd63, %r46, 4;
	add.s64 	%rd64, %rd2, %rd63;
	ld.global.f32 	%f46, [%rd64];
	add.s32 	%r47, %r45, %r1;
	mul.wide.u32 	%rd65, %r47, 4;
	add.s64 	%rd66, %rd2, %rd65;
	ld.global.f32 	%f47, [%rd66];
	fma.rn.f32 	%f48, %f46, %f47, %f45;
	add.s32 	%r48, %r16, %r14;
	mul.wide.u32 	%rd67, %r48, 4;
	add.s64 	%rd68, %rd2, %rd67;
	ld.global.f32 	%f49, [%rd68];
	sub.f32 	%f50, %f49, %f48;
	st.global.f32 	[%rd68], %f50;
	ret;

}


// ===== COMPILED SASS (sm_100) =====

	.target	sm_100

	.elftype	@"ET_EXEC"


//--------------------- .note.nv.tkinfo           --------------------------
	.section	.note.nv.tkinfo,"",@"SHT_NOTE"
	.sectionflags	@"SHF_NOTE_NV_TKINFO"
	.tkinfo
        /*0018*/ 	.word	0x00000002
        /*0030*/ 	.string	""
        /*0030*/ 	.string	"ptxas"
        /*0030*/ 	.string	"Cuda compilation tools, release 13.0, V13.0.88"
        /*0030*/ 	.string	"Build cuda_13.0.r13.0/compiler.36424714_0"
        /*0030*/ 	.string	"-arch sm_100 -m 64 "



//--------------------- .note.nv.cuinfo           --------------------------
	.section	.note.nv.cuinfo,"",@"SHT_NOTE"
	.sectionflags	@"SHF_NOTE_NV_CUINFO"
        /*0018*/ 	.short	0x0002
        /*001a*/ 	.short	0x0064
        /*001c*/ 	.short	0x0082
	.zero		2


//--------------------- .nv.info                  --------------------------
	.section	.nv.info,"",@"SHT_CUDA_INFO"
	.align	4


	//----- nvinfo : EIATTR_REGCOUNT
	.align		4
        /*0000*/ 	.byte	0x04, 0x2f
        /*0002*/ 	.short	(.L_1 - .L_0)
	.align		4
.L_0:
        /*0004*/ 	.word	index@(_Z12lud_diagonalPfii)
        /*0008*/ 	.word	0x00000028


	//----- nvinfo : EIATTR_FRAME_SIZE
	.align		4
.L_1:
        /*000c*/ 	.byte	0x04, 0x11
        /*000e*/ 	.short	(.L_3 - .L_2)
	.align		4
.L_2:
        /*0010*/ 	.word	index@($__internal_3_$__cuda_sm3x_div_rn_noftz_f32_slowpath)
        /*0014*/ 	.word	0x00000000


	//----- nvinfo : EIATTR_FRAME_SIZE
	.align		4
.L_3:
        /*0018*/ 	.byte	0x04, 0x11
        /*001a*/ 	.short	(.L_5 - .L_4)
	.align		4
.L_4:
        /*001c*/ 	.word	index@(_Z12lud_diagonalPfii)
        /*0020*/ 	.word	0x00000000


	//----- nvinfo : EIATTR_REGCOUNT
	.align		4
.L_5:
        /*0024*/ 	.byte	0x04, 0x2f
        /*0026*/ 	.short	(.L_7 - .L_6)
	.align		4
.L_6:
        /*0028*/ 	.word	index@(_Z18lud_diagonal_noshrPfii)
        /*002c*/ 	.word	0x00000020


	//----- nvinfo : EIATTR_FRAME_SIZE
	.align		4
.L_7:
        /*0030*/ 	.byte	0x04, 0x11
        /*0032*/ 	.short	(.L_9 - .L_8)
	.align		4
.L_8:
        /*0034*/ 	.word	index@($__internal_2_$__cuda_sm3x_div_rn_noftz_f32_slowpath)
        /*0038*/ 	.word	0x00000000


	//----- nvinfo : EIATTR_FRAME_SIZE
	.align		4
.L_9:
        /*003c*/ 	.byte	0x04, 0x11
        /*003e*/ 	.short	(.L_11 - .L_10)
	.align		4
.L_10:
        /*0040*/ 	.word	index@(_Z18lud_diagonal_noshrPfii)
        /*0044*/ 	.word	0x00000000


	//----- nvinfo : EIATTR_REGCOUNT
	.align		4
.L_11:
        /*0048*/ 	.byte	0x04, 0x2f
        /*004a*/ 	.short	(.L_13 - .L_12)
	.align		4
.L_12:
        /*004c*/ 	.word	index@(_Z13lud_perimeterPfii)
        /*0050*/ 	.word	0x00000020


	//----- nvinfo : EIATTR_FRAME_SIZE
	.align		4
.L_13:
        /*0054*/ 	.byte	0x04, 0x11
        /*0056*/ 	.short	(.L_15 - .L_14)
	.align		4
.L_14:
        /*0058*/ 	.word	index@($__internal_1_$__cuda_sm3x_div_rn_noftz_f32_slowpath)
        /*005c*/ 	.word	0x00000000


	//----- nvinfo : EIATTR_FRAME_SIZE
	.align		4
.L_15:
        /*0060*/ 	.byte	0x04, 0x11
        /*0062*/ 	.short	(.L_17 - .L_16)
	.align		4
.L_16:
        /*0064*/ 	.word	index@(_Z13lud_perimeterPfii)
        /*0068*/ 	.word	0x00000000


	//----- nvinfo : EIATTR_REGCOUNT
	.align		4
.L_17:
        /*006c*/ 	.byte	0x04, 0x2f
        /*006e*/ 	.short	(.L_19 - .L_18)
	.align		4
.L_18:
        /*0070*/ 	.word	index@(_Z19lud_perimeter_noshrPfii)
        /*0074*/ 	.word	0x00000020


	//----- nvinfo : EIATTR_FRAME_SIZE
	.align		4
.L_19:
        /*0078*/ 	.byte	0x04, 0x11
        /*007a*/ 	.short	(.L_21 - .L_20)
	.align		4
.L_20:
        /*007c*/ 	.word	index@($__internal_0_$__cuda_sm3x_div_rn_noftz_f32_slowpath)
        /*0080*/ 	.word	0x00000000


	//----- nvinfo : EIATTR_FRAME_SIZE
	.align		4
.L_21:
        /*0084*/ 	.byte	0x04, 0x11
        /*0086*/ 	.short	(.L_23 - .L_22)
	.align		4
.L_22:
        /*0088*/ 	.word	index@(_Z19lud_perimeter_noshrPfii)
        /*008c*/ 	.word	0x00000000


	//----- nvinfo : EIATTR_REGCOUNT
	.align		4
.L_23:
        /*0090*/ 	.byte	0x04, 0x2f
        /*0092*/ 	.short	(.L_25 - .L_24)
	.align		4
.L_24:
        /*0094*/ 	.word	index@(_Z12lud_internalPfii)
        /*0098*/ 	.word	0x0000001f


	//----- nvinfo : EIATTR_FRAME_SIZE
	.align		4
.L_25:
        /*009c*/ 	.byte	0x04, 0x11
        /*009e*/ 	.short	(.L_27 - .L_26)
	.align		4
.L_26:
        /*00a0*/ 	.word	index@(_Z12lud_internalPfii)
        /*00a4*/ 	.word	0x00000000


	//----- nvinfo : EIATTR_REGCOUNT
	.align		4
.L_27:
        /*00a8*/ 	.byte	0x04, 0x2f
        /*00aa*/ 	.short	(.L_29 - .L_28)
	.align		4
.L_28:
        /*00ac*/ 	.word	index@(_Z18lud_internal_noshrPfii)
        /*00b0*/ 	.word	0x00000020


	//----- nvinfo : EIATTR_FRAME_SIZE
	.align		4
.L_29:
        /*00b4*/ 	.byte	0x04, 0x11
        /*00b6*/ 	.short	(.L_31 - .L_30)
	.align		4
.L_30:
        /*00b8*/ 	.word	index@(_Z18lud_internal_noshrPfii)
        /*00bc*/ 	.word	0x00000000


	//----- nvinfo : EIATTR_MIN_STACK_SIZE
	.align		4
.L_31:
        /*00c0*/ 	.byte	0x04, 0x12
        /*00c2*/ 	.short	(.L_33 - .L_32)
	.align		4
.L_32:
        /*00c4*/ 	.word	index@(_Z18lud_internal_noshrPfii)
        /*00c8*/ 	.word	0x00000000


	//----- nvinfo : EIATTR_MIN_STACK_SIZE
	.align		4
.L_33:
        /*00cc*/ 	.byte	0x04, 0x12
        /*00ce*/ 	.short	(.L_35 - .L_34)
	.align		4
.L_34:
        /*00d0*/ 	.word	index@(_Z12lud_internalPfii)
        /*00d4*/ 	.word	0x00000000


	//----- nvinfo : EIATTR_MIN_STACK_SIZE
	.align		4
.L_35:
        /*00d8*/ 	.byte	0x04, 0x12
        /*00da*/ 	.short	(.L_37 - .L_36)
	.align		4
.L_36:
        /*00dc*/ 	.word	index@(_Z19lud_perimeter_noshrPfii)
        /*00e0*/ 	.word	0x00000000


	//----- nvinfo : EIATTR_MIN_STACK_SIZE
	.align		4
.L_37:
        /*00e4*/ 	.byte	0x04, 0x12
        /*00e6*/ 	.short	(.L_39 - .L_38)
	.align		4
.L_38:
        /*00e8*/ 	.word	index@(_Z13lud_perimeterPfii)
        /*00ec*/ 	.word	0x00000000


	//----- nvinfo : EIATTR_MIN_STACK_SIZE
	.align		4
.L_39:
        /*00f0*/ 	.byte	0x04, 0x12
        /*00f2*/ 	.short	(.L_41 - .L_40)
	.align		4
.L_40:
        /*00f4*/ 	.word	index@(_Z18lud_diagonal_noshrPfii)
        /*00f8*/ 	.word	0x00000000


	//----- nvinfo : EIATTR_MIN_STACK_SIZE
	.align		4
.L_41:
        /*00fc*/ 	.byte	0x04, 0x12
        /*00fe*/ 	.short	(.L_43 - .L_42)
	.align		4
.L_42:
        /*0100*/ 	.word	index@(_Z12lud_diagonalPfii)
        /*0104*/ 	.word	0x00000000
.L_43:


//--------------------- .nv.compat                --------------------------
	.section	.nv.compat,"",@"SHT_CUDA_COMPAT_INFO"
	.align	4
        /*0000*/ 	.byte	0x02, 0x09, 0x00, 0x00, 0x02, 0x02, 0x01, 0x00, 0x02, 0x05, 0x05, 0x00, 0x03, 0x07, 0x01, 0x01
        /*0010*/ 	.byte	0x02, 0x03, 0x00, 0x00, 0x02, 0x06, 0x01, 0x00, 0x04, 0x0b, 0x08, 0x00, 0x01, 0x00, 0x00, 0x00
        /*0020*/ 	.byte	0x00, 0x00, 0x00, 0x00


//--------------------- .nv.info._Z18lud_internal_noshrPfii --------------------------
	.section	.nv.info._Z18lud_internal_noshrPfii,"",@"SHT_CUDA_INFO"
	.sectionflags	@""
	.align	4


	//----- nvinfo : EIATTR_CUDA_API_VERSION
	.align		4
        /*0000*/ 	.byte	0x04, 0x37
        /*0002*/ 	.short	(.L_45 - .L_44)
.L_44:
        /*0004*/ 	.word	0x00000082


	//----- nvinfo : EIATTR_KPARAM_INFO
	.align		4
.L_45:
        /*0008*/ 	.byte	0x04, 0x17
        /*000a*/ 	.short	(.L_47 - .L_46)
.L_46:
        /*000c*/ 	.word	0x00000000
        /*0010*/ 	.short	0x0002
        /*0012*/ 	.short	0x000c
        /*0014*/ 	.byte	0x00, 0xf0, 0x11, 0x00


	//----- nvinfo : EIATTR_KPARAM_INFO
	.align		4
.L_47:
        /*0018*/ 	.byte	0x04, 0x17
        /*001a*/ 	.short	(.L_49 - .L_48)
.L_48:
        /*001c*/ 	.word	0x00000000
        /*0020*/ 	.short	0x0001
        /*0022*/ 	.short	0x0008
        /*0024*/ 	.byte	0x00, 0xf0, 0x11, 0x00


	//----- nvinfo : EIATTR_KPARAM_INFO
	.align		4
.L_49:
        /*0028*/ 	.byte	0x04, 0x17
        /*002a*/ 	.short	(.L_51 - .L_50)
.L_50:
        /*002c*/ 	.word	0x00000000
        /*0030*/ 	.short	0x0000
        /*0032*/ 	.short	0x0000
        /*0034*/ 	.byte	0x00, 0xf5, 0x21, 0x00


	//----- nvinfo : EIATTR_SPARSE_MMA_MASK
	.align		4
.L_51:
        /*0038*/ 	.byte	0x03, 0x50
        /*003a*/ 	.short	0x0000


	//----- nvinfo : EIATTR_MAXREG_COUNT
	.align		4
        /*003c*/ 	.byte	0x03, 0x1b
        /*003e*/ 	.short	0x00ff


	//----- nvinfo : EIATTR_MERCURY_ISA_VERSION
	.align		4
        /*0040*/ 	.byte	0x03, 0x5f
        /*0042*/ 	.short	0x0101


	//----- nvinfo : EIATTR_VRC_CTA_INIT_COUNT
	.align		4
        /*0044*/ 	.byte	0x02, 0x4a
	.zero		1
	.zero		1


	//----- nvinfo : EIATTR_EXIT_INSTR_OFFSETS
	.align		4
        /*0048*/ 	.byte	0x04, 0x1c
        /*004a*/ 	.short	(.L_53 - .L_52)


	//   ....[0]....
.L_52:
        /*004c*/ 	.word	0x00000810


	//----- nvinfo : EIATTR_CBANK_PARAM_SIZE
	.align		4
.L_53:
        /*0050*/ 	.byte	0x03, 0x19
        /*0052*/ 	.short	0x0010


	//----- nvinfo : EIATTR_PARAM_CBANK
	.align		4
        /*0054*/ 	.byte	0x04, 0x0a
        /*0056*/ 	.short	(.L_55 - .L_54)
	.align		4
.L_54:
        /*0058*/ 	.word	index@(.nv.constant0._Z18lud_internal_noshrPfii)
        /*005c*/ 	.short	0x0380
        /*005e*/ 	.short	0x0010


	//----- nvinfo : EIATTR_SW_WAR
	.align		4
.L_55:
        /*0060*/ 	.byte	0x04, 0x36
        /*0062*/ 	.short	(.L_57 - .L_56)
.L_56:
        /*0064*/ 	.word	0x00000008
.L_57:


//--------------------- .nv.info._Z12lud_internalPfii --------------------------
	.section	.nv.info._Z12lud_internalPfii,"",@"SHT_CUDA_INFO"
	.sectionflags	@""
	.align	4


	//----- nvinfo : EIATTR_CUDA_API_VERSION
	.align		4
        /*0000*/ 	.byte	0x04, 0x37
        /*0002*/ 	.short	(.L_59 - .L_58)
.L_58:
        /*0004*/ 	.word	0x00000082


	//----- nvinfo : EIATTR_KPARAM_INFO
	.align		4
.L_59:
        /*0008*/ 	.byte	0x04, 0x17
        /*000a*/ 	.short	(.L_61 - .L_60)
.L_60:
        /*000c*/ 	.word	0x00000000
        /*0010*/ 	.short	0x0002
        /*0012*/ 	.short	0x000c
        /*0014*/ 	.byte	0x00, 0xf0, 0x11, 0x00


	//----- nvinfo : EIATTR_KPARAM_INFO
	.align		4
.L_61:
        /*0018*/ 	.byte	0x04, 0x17
        /*001a*/ 	.short	(.L_63 - .L_62)
.L_62:
        /*001c*/ 	.word	0x00000000
        /*0020*/ 	.short	0x0001
        /*0022*/ 	.short	0x0008
        /*0024*/ 	.byte	0x00, 0xf0, 0x11, 0x00


	//----- nvinfo : EIATTR_KPARAM_INFO
	.align		4
.L_63:
        /*0028*/ 	.byte	0x04, 0x17
        /*002a*/ 	.short	(.L_65 - .L_64)
.L_64:
        /*002c*/ 	.word	0x00000000
        /*0030*/ 	.short	0x0000
        /*0032*/ 	.short	0x0000
        /*0034*/ 	.byte	0x00, 0xf5, 0x21, 0x00


	//----- nvinfo : EIATTR_SPARSE_MMA_MASK
	.align		4
.L_65:
        /*0038*/ 	.byte	0x03, 0x50
        /*003a*/ 	.short	0x0000


	//----- nvinfo : EIATTR_MAXREG_COUNT
	.align		4
        /*003c*/ 	.byte	0x03, 0x1b
        /*003e*/ 	.short	0x00ff


	//----- nvinfo : EIATTR_NUM_BARRIERS
	.align		4
        /*0040*/ 	.byte	0x02, 0x4c
        /*0042*/ 	.byte	0x01
	.zero		1


	//----- nvinfo : EIATTR_MERCURY_ISA_VERSION
	.align		4
        /*0044*/ 	.byte	0x03, 0x5f
        /*0046*/ 	.short	0x0101


	//----- nvinfo : EIATTR_VRC_CTA_INIT_COUNT
	.align		4
        /*0048*/ 	.byte	0x02, 0x4a
	.zero		1
	.zero		1


	//----- nvinfo : EIATTR_EXIT_INSTR_OFFSETS
	.align		4
        /*004c*/ 	.byte	0x04, 0x1c
        /*004e*/ 	.short	(.L_67 - .L_66)


	//   ....[0]....
.L_66:
        /*0050*/ 	.word	0x00000490


	//----- nvinfo : EIATTR_CBANK_PARAM_SIZE
	.align		4
.L_67:
        /*0054*/ 	.byte	0x03, 0x19
        /*0056*/ 	.short	0x0010


	//----- nvinfo : EIATTR_PARAM_CBANK
	.align		4
        /*0058*/ 	.byte	0x04, 0x0a
        /*005a*/ 	.short	(.L_69 - .L_68)
	.align		4
.L_68:
        /*005c*/ 	.word	index@(.nv.constant0._Z12lud_internalPfii)
        /*0060*/ 	.short	0x0380
        /*0062*/ 	.short	0x0010


	//----- nvinfo : EIATTR_SW_WAR
	.align		4
.L_69:
        /*0064*/ 	.byte	0x04, 0x36
        /*0066*/ 	.short	(.L_71 - .L_70)
.L_70:
        /*0068*/ 	.word	0x00000008
.L_71:


//--------------------- .nv.info._Z19lud_perimeter_noshrPfii --------------------------
	.section	.nv.info._Z19lud_perimeter_noshrPfii,"",@"SHT_CUDA_INFO"
	.sectionflags	@""
	.align	4


	//----- nvinfo : EIATTR_CUDA_API_VERSION
	.align		4
        /*0000*/ 	.byte	0x04, 0x37
        /*0002*/ 	.short	(.L_73 - .L_72)
.L_72:
        /*0004*/ 	.word	0x00000082


	//----- nvinfo : EIATTR_KPARAM_INFO
	.align		4
.L_73:
        /*0008*/ 	.byte	0x04, 0x17
        /*000a*/ 	.short	(.L_75 - .L_74)
.L_74:
        /*000c*/ 	.word	0x00000000
        /*0010*/ 	.short	0x0002
        /*0012*/ 	.short	0x000c
        /*0014*/ 	.byte	0x00, 0xf0, 0x11, 0x00


	//----- nvinfo : EIATTR_KPARAM_INFO
	.align		4
.L_75:
        /*0018*/ 	.byte	0x04, 0x17
        /*001a*/ 	.short	(.L_77 - .L_76)
.L_76:
        /*001c*/ 	.word	0x00000000
        /*0020*/ 	.short	0x0001
        /*0022*/ 	.short	0x0008
        /*0024*/ 	.byte	0x00, 0xf0, 0x11, 0x00


	//----- nvinfo : EIATTR_KPARAM_INFO
	.align		4
.L_77:
        /*0028*/ 	.byte	0x04, 0x17
        /*002a*/ 	.short	(.L_79 - .L_78)
.L_78:
        /*002c*/ 	.word	0x00000000
        /*0030*/ 	.short	0x0000
        /*0032*/ 	.short	0x0000
        /*0034*/ 	.byte	0x00, 0xf5, 0x21, 0x00


	//----- nvinfo : EIATTR_SPARSE_MMA_MASK
	.align		4
.L_79:
        /*0038*/ 	.byte	0x03, 0x50
        /*003a*/ 	.short	0x0000


	//----- nvinfo : EIATTR_MAXREG_COUNT
	.align		4
        /*003c*/ 	.byte	0x03, 0x1b
        /*003e*/ 	.short	0x00ff


	//----- nvinfo : EIATTR_MERCURY_ISA_VERSION
	.align		4
        /*0040*/ 	.byte	0x03, 0x5f
        /*0042*/ 	.short	0x0101


	//----- nvinfo : EIATTR_VRC_CTA_INIT_COUNT
	.align		4
        /*0044*/ 	.byte	0x02, 0x4a
	.zero		1
	.zero		1


	//----- nvinfo : EIATTR_EXIT_INSTR_OFFSETS
	.align		4
        /*0048*/ 	.byte	0x04, 0x1c
        /*004a*/ 	.short	(.L_81 - .L_80)


	//   ....[0]....
.L_80:
        /*004c*/ 	.word	0x00000b30


	//   ....[1]....
        /*0050*/ 	.word	0x00001560


	//----- nvinfo : EIATTR_CRS_STACK_SIZE
	.align		4
.L_81:
        /*0054*/ 	.byte	0x04, 0x1e
        /*0056*/ 	.short	(.L_83 - .L_82)
.L_82:
        /*0058*/ 	.word	0x00000000


	//----- nvinfo : EIATTR_CBANK_PARAM_SIZE
	.align		4
.L_83:
        /*005c*/ 	.byte	0x03, 0x19
        /*005e*/ 	.short	0x0010


	//----- nvinfo : EIATTR_PARAM_CBANK
	.align		4
        /*0060*/ 	.byte	0x04, 0x0a
        /*0062*/ 	.short	(.L_85 - .L_84)
	.align		4
.L_84:
        /*0064*/ 	.word	index@(.nv.constant0._Z19lud_perimeter_noshrPfii)
        /*0068*/ 	.short	0x0380
        /*006a*/ 	.short	0x0010


	//----- nvinfo : EIATTR_SW_WAR
	.align		4
.L_85:
        /*006c*/ 	.byte	0x04, 0x36
        /*006e*/ 	.short	(.L_87 - .L_86)
.L_86:
        /*0070*/ 	.word	0x00000008
.L_87:


//--------------------- .nv.info._Z13lud_perimeterPfii --------------------------
	.section	.nv.info._Z13lud_perimeterPfii,"",@"SHT_CUDA_INFO"
	.sectionflags	@""
	.align	4


	//----- nvinfo : EIATTR_CUDA_API_VERSION
	.align		4
        /*0000*/ 	.byte	0x04, 0x37
        /*0002*/ 	.short	(.L_89 - .L_88)
.L_88:
        /*0004*/ 	.word	0x00000082


	//----- nvinfo : EIATTR_KPARAM_INFO
	.align		4
.L_89:
        /*0008*/ 	.byte	0x04, 0x17
        /*000a*/ 	.short	(.L_91 - .L_90)
.L_90:
        /*000c*/ 	.word	0x00000000
        /*0010*/ 	.short	0x0002
        /*0012*/ 	.short	0x000c
        /*0014*/ 	.byte	0x00, 0xf0, 0x11, 0x00


	//----- nvinfo : EIATTR_KPARAM_INFO
	.align		4
.L_91:
        /*0018*/ 	.byte	0x04, 0x17
        /*001a*/ 	.short	(.L_93 - .L_92)
.L_92:
        /*001c*/ 	.word	0x00000000
        /*0020*/ 	.short	0x0001
        /*0022*/ 	.short	0x0008
        /*0024*/ 	.byte	0x00, 0xf0, 0x11, 0x00


	//----- nvinfo : EIATTR_KPARAM_INFO
	.align		4
.L_93:
        /*0028*/ 	.byte	0x04, 0x17
        /*002a*/ 	.short	(.L_95 - .L_94)
.L_94:
        /*002c*/ 	.word	0x00000000
        /*0030*/ 	.short	0x0000
        /*0032*/ 	.short	0x0000
        /*0034*/ 	.byte	0x00, 0xf5, 0x21, 0x00


	//----- nvinfo : EIATTR_SPARSE_MMA_MASK
	.align		4
.L_95:
        /*0038*/ 	.byte	0x03, 0x50
        /*003a*/ 	.short	0x0000


	//----- nvinfo : EIATTR_MAXREG_COUNT
	.align		4
        /*003c*/ 	.byte	0x03, 0x1b
        /*003e*/ 	.short	0x00ff


	//----- nvinfo : EIATTR_NUM_BARRIERS
	.align		4
        /*0040*/ 	.byte	0x02, 0x4c
        /*0042*/ 	.byte	0x01
	.zero		1


	//----- nvinfo : EIATTR_MERCURY_ISA_VERSION
	.align		4
        /*0044*/ 	.byte	0x03, 0x5f
        /*0046*/ 	.short	0x0101


	//----- nvinfo : EIATTR_VRC_CTA_INIT_COUNT
	.align		4
        /*0048*/ 	.byte	0x02, 0x4a
	.zero		1
	.zero		1


	//----- nvinfo : EIATTR_EXIT_INSTR_OFFSETS
	.align		4
        /*004c*/ 	.byte	0x04, 0x1c
        /*004e*/ 	.short	(.L_97 - .L_96)


	//   ....[0]....
.L_96:
        /*0050*/ 	.word	0x00002580


	//   ....[1]....
        /*0054*/ 	.word	0x00002ce0


	//----- nvinfo : EIATTR_CRS_STACK_SIZE
	.align		4
.L_97:
        /*0058*/ 	.byte	0x04, 0x1e
        /*005a*/ 	.short	(.L_99 - .L_98)
.L_98:
        /*005c*/ 	.word	0x00000000


	//----- nvinfo : EIATTR_CBANK_PARAM_SIZE
	.align		4
.L_99:
        /*0060*/ 	.byte	0x03, 0x19
        /*0062*/ 	.short	0x0010


	//----- nvinfo : EIATTR_PARAM_CBANK
	.align		4
        /*0064*/ 	.byte	0x04, 0x0a
        /*0066*/ 	.short	(.L_101 - .L_100)
	.align		4
.L_100:
        /*0068*/ 	.word	index@(.nv.constant0._Z13lud_perimeterPfii)
        /*006c*/ 	.short	0x0380
        /*006e*/ 	.short	0x0010


	//----- nvinfo : EIATTR_SW_WAR
	.align		4
.L_101:
        /*0070*/ 	.byte	0x04, 0x36
        /*0072*/ 	.short	(.L_103 - .L_102)
.L_102:
        /*0074*/ 	.word	0x00000008
.L_103:


//--------------------- .nv.info._Z18lud_diagonal_noshrPfii --------------------------
	.section	.nv.info._Z18lud_diagonal_noshrPfii,"",@"SHT_CUDA_INFO"
	.sectionflags	@""
	.align	4


	//----- nvinfo : EIATTR_CUDA_API_VERSION
	.align		4
        /*0000*/ 	.byte	0x04, 0x37
        /*0002*/ 	.short	(.L_105 - .L_104)
.L_104:
        /*0004*/ 	.word	0x00000082


	//----- nvinfo : EIATTR_KPARAM_INFO
	.align		4
.L_105:
        /*0008*/ 	.byte	0x04, 0x17
        /*000a*/ 	.short	(.L_107 - .L_106)
.L_106:
        /*000c*/ 	.word	0x00000000
        /*0010*/ 	.short	0x0002
        /*0012*/ 	.short	0x000c
        /*0014*/ 	.byte	0x00, 0xf0, 0x11, 0x00


	//----- nvinfo : EIATTR_KPARAM_INFO
	.align		4
.L_107:
        /*0018*/ 	.byte	0x04, 0x17
        /*001a*/ 	.short	(.L_109 - .L_108)
.L_108:
        /*001c*/ 	.word	0x00000000
        /*0020*/ 	.short	0x0001
        /*0022*/ 	.short	0x0008
        /*0024*/ 	.byte	0x00, 0xf0, 0x11, 0x00


	//----- nvinfo : EIATTR_KPARAM_INFO
	.align		4
.L_109:
        /*0028*/ 	.byte	0x04, 0x17
        /*002a*/ 	.short	(.L_111 - .L_110)
.L_110:
        /*002c*/ 	.word	0x00000000
        /*0030*/ 	.short	0x0000
        /*0032*/ 	.short	0x0000
        /*0034*/ 	.byte	0x00, 0xf5, 0x21, 0x00


	//----- nvinfo : EIATTR_SPARSE_MMA_MASK
	.align		4
.L_111:
        /*0038*/ 	.byte	0x03, 0x50
        /*003a*/ 	.short	0x0000


	//----- nvinfo : EIATTR_MAXREG_COUNT
	.align		4
        /*003c*/ 	.byte	0x03, 0x1b
        /*003e*/ 	.short	0x00ff


	//----- nvinfo : EIATTR_NUM_BARRIERS
	.align		4
        /*0040*/ 	.byte	0x02, 0x4c
        /*0042*/ 	.byte	0x01
	.zero		1


	//----- nvinfo : EIATTR_MERCURY_ISA_VERSION
	.align		4
        /*0044*/ 	.byte	0x03, 0x5f
        /*0046*/ 	.short	0x0101


	//----- nvinfo : EIATTR_VRC_CTA_INIT_COUNT
	.align		4
        /*0048*/ 	.byte	0x02, 0x4a
	.zero		1
	.zero		1


	//----- nvinfo : EIATTR_EXIT_INSTR_OFFSETS
	.align		4
        /*004c*/ 	.byte	0x04, 0x1c
        /*004e*/ 	.short	(.L_113 - .L_112)


	//   ....[0]....
.L_112:
        /*0050*/ 	.word	0x00001430


	//----- nvinfo : EIATTR_CRS_STACK_SIZE
	.align		4
.L_113:
        /*0054*/ 	.byte	0x04, 0x1e
        /*0056*/ 	.short	(.L_115 - .L_114)
.L_114:
        /*0058*/ 	.word	0x00000000


	//----- nvinfo : EIATTR_CBANK_PARAM_SIZE
	.align		4
.L_115:
        /*005c*/ 	.byte	0x03, 0x19
        /*005e*/ 	.short	0x0010


	//----- nvinfo : EIATTR_PARAM_CBANK
	.align		4
        /*0060*/ 	.byte	0x04, 0x0a
        /*0062*/ 	.short	(.L_117 - .L_116)
	.align		4
.L_116:
        /*0064*/ 	.word	index@(.nv.constant0._Z18lud_diagonal_noshrPfii)
        /*0068*/ 	.short	0x0380
        /*006a*/ 	.short	0x0010


	//----- nvinfo : EIATTR_SW_WAR
	.align		4
.L_117:
        /*006c*/ 	.byte	0x04, 0x36
        /*006e*/ 	.short	(.L_119 - .L_118)
.L_118:
        /*0070*/ 	.word	0x00000008
.L_119:


//--------------------- .nv.info._Z12lud_diagonalPfii --------------------------
	.section	.nv.info._Z12lud_diagonalPfii,"",@"SHT_CUDA_INFO"
	.sectionflags	@""
	.align	4


	//----- nvinfo : EIATTR_CUDA_API_VERSION
	.align		4
        /*0000*/ 	.byte	0x04, 0x37
        /*0002*/ 	.short	(.L_121 - .L_120)
.L_120:
        /*0004*/ 	.word	0x00000082


	//----- nvinfo : EIATTR_KPARAM_INFO
	.align		4
.L_121:
        /*0008*/ 	.byte	0x04, 0x17
        /*000a*/ 	.short	(.L_123 - .L_122)
.L_122:
        /*000c*/ 	.word	0x00000000
        /*0010*/ 	.short	0x0002
        /*0012*/ 	.short	0x000c
        /*0014*/ 	.byte	0x00, 0xf0, 0x11, 0x00


	//----- nvinfo : EIATTR_KPARAM_INFO
	.align		4
.L_123:
        /*0018*/ 	.byte	0x04, 0x17
        /*001a*/ 	.short	(.L_125 - .L_124)
.L_124:
        /*001c*/ 	.word	0x00000000
        /*0020*/ 	.short	0x0001
        /*0022*/ 	.short	0x0008
        /*0024*/ 	.byte	0x00, 0xf0, 0x11, 0x00


	//----- nvinfo : EIATTR_KPARAM_INFO
	.align		4
.L_125:
        /*0028*/ 	.byte	0x04, 0x17
        /*002a*/ 	.short	(.L_127 - .L_126)
.L_126:
        /*002c*/ 	.word	0x00000000
        /*0030*/ 	.short	0x0000
        /*0032*/ 	.short	0x0000
        /*0034*/ 	.byte	0x00, 0xf5, 0x21, 0x00


	//----- nvinfo : EIATTR_SPARSE_MMA_MASK
	.align		4
.L_127:
        /*0038*/ 	.byte	0x03, 0x50
        /*003a*/ 	.short	0x0000


	//----- nvinfo : EIATTR_MAXREG_COUNT
	.align		4
        /*003c*/ 	.byte	0x03, 0x1b
        /*003e*/ 	.short	0x00ff


	//----- nvinfo : EIATTR_NUM_BARRIERS
	.align		4
        /*0040*/ 	.byte	0x02, 0x4c
        /*0042*/ 	.byte	0x01
	.zero		1


	//----- nvinfo : EIATTR_MERCURY_ISA_VERSION
	.align		4
        /*0044*/ 	.byte	0x03, 0x5f
        /*0046*/ 	.short	0x0101


	//----- nvinfo : EIATTR_VRC_CTA_INIT_COUNT
	.align		4
        /*0048*/ 	.byte	0x02, 0x4a
	.zero		1
	.zero		1


	//----- nvinfo : EIATTR_EXIT_INSTR_OFFSETS
	.align		4
        /*004c*/ 	.byte	0x04, 0x1c
        /*004e*/ 	.short	(.L_129 - .L_128)


	//   ....[0]....
.L_128:
        /*0050*/ 	.word	0x00001990


	//----- nvinfo : EIATTR_CRS_STACK_SIZE
	.align		4
.L_129:
        /*0054*/ 	.byte	0x04, 0x1e
        /*0056*/ 	.short	(.L_131 - .L_130)
.L_130:
        /*0058*/ 	.word	0x00000000


	//----- nvinfo : EIATTR_CBANK_PARAM_SIZE
	.align		4
.L_131:
        /*005c*/ 	.byte	0x03, 0x19
        /*005e*/ 	.short	0x0010


	//----- nvinfo : EIATTR_PARAM_CBANK
	.align		4
        /*0060*/ 	.byte	0x04, 0x0a
        /*0062*/ 	.short	(.L_133 - .L_132)
	.align		4
.L_132:
        /*0064*/ 	.word	index@(.nv.constant0._Z12lud_diagonalPfii)
        /*0068*/ 	.short	0x0380
        /*006a*/ 	.short	0x0010


	//----- nvinfo : EIATTR_SW_WAR
	.align		4
.L_133:
        /*006c*/ 	.byte	0x04, 0x36
        /*006e*/ 	.short	(.L_135 - .L_134)
.L_134:
        /*0070*/ 	.word	0x00000008
.L_135:


//--------------------- .nv.callgraph             --------------------------
	.section	.nv.callgraph,"",@"SHT_CUDA_CALLGRAPH"
	.align	4
	.sectionentsize	8
	.align		4
        /*0000*/ 	.word	0x00000000
	.align		4
        /*0004*/ 	.word	0xffffffff
	.align		4
        /*0008*/ 	.word	0x00000000
	.align		4
        /*000c*/ 	.word	0xfffffffe
	.align		4
        /*0010*/ 	.word	0x00000000
	.align		4
        /*0014*/ 	.word	0xfffffffd
	.align		4
        /*0018*/ 	.word	0x00000000
	.align		4
        /*001c*/ 	.word	0xfffffffc


//--------------------- .text._Z18lud_internal_noshrPfii --------------------------
	.section	.text._Z18lud_internal_noshrPfii,"ax",@progbits
	.align	128
        .global         _Z18lud_internal_noshrPfii
        .type           _Z18lud_internal_noshrPfii,@function
        .size           _Z18lud_internal_noshrPfii,(.L_x_119 - _Z18lud_internal_noshrPfii)
        .other          _Z18lud_internal_noshrPfii,@"STO_CUDA_ENTRY STV_DEFAULT"
_Z18lud_internal_noshrPfii:
.text._Z18lud_internal_noshrPfii:
[----:B------:R-:W-:Y:S01]  /*0000*/  LDC R1, c[0x0][0x37c] ;  /* 0x0000df00ff017b82 */ /* 0x000fe20000000800 */
[----:B------:R-:W0:Y:S07]  /*0010*/  S2R R0, SR_CTAID.Y ;  /* 0x0000000000007919 */ /* 0x000e2e0000002600 */
[----:B------:R-:W0:Y:S01]  /*0020*/  LDC.64 R2, c[0x0][0x388] ;  /* 0x0000e200ff027b82 */ /* 0x000e220000000a00 */
[----:B------:R-:W1:Y:S01]  /*0030*/  LDCU.64 UR4, c[0x0][0x358] ;  /* 0x00006b00ff0477ac */ /* 0x000e620008000a00 */
[----:B------:R-:W2:Y:S01]  /*0040*/  S2R R8, SR_CTAID.X ;  /* 0x0000000000087919 */ /* 0x000ea20000002500 */
[----:B------:R-:W3:Y:S05]  /*0050*/  S2R R4, SR_TID.Y ;  /* 0x0000000000047919 */ /* 0x000eea0000002200 */
[----:B------:R-:W4:Y:S01]  /*0060*/  LDC.64 R12, c[0x0][0x380] ;  /* 0x0000e000ff0c7b82 */ /* 0x000f220000000a00 */
[----:B------:R-:W5:Y:S01]  /*0070*/  S2R R5, SR_TID.X ;  /* 0x0000000000057919 */ /* 0x000f620000002100 */
[----:B0-----:R-:W-:-:S02]  /*0080*/  LEA R11, R0, R3, 0x4 ;  /* 0x00000003000b7211 */ /* 0x001fc400078e20ff */
[----:B--2---:R-:W-:Y:S02]  /*0090*/  LEA R8, R8, R3, 0x4 ;  /* 0x0000000308087211 */ /* 0x004fe400078e20ff */
[----:B---3--:R-:W-:Y:S02]  /*00a0*/  IADD3 R11, PT, PT, R11, 0x10, R4 ;  /* 0x000000100b0b7810 */ /* 0x008fe40007ffe004 */
[----:B-----5:R-:W-:-:S03]  /*00b0*/  IADD3 R8, PT, PT, R8, 0x10, R5 ;  /* 0x0000001008087810 */ /* 0x020fc60007ffe005 */
[-C--:B------:R-:W-:Y:S02]  /*00c0*/  IMAD R0, R11, R2.reuse, R3 ;  /* 0x000000020b007224 */ /* 0x080fe400078e0203 */
[----:B------:R-:W-:-:S03]  /*00d0*/  IMAD R3, R3, R2, R8 ;  /* 0x0000000203037224 */ /* 0x000fc600078e0208 */
[C---:B------:R-:W-:Y:S01]  /*00e0*/  IADD3 R15, PT, PT, R0.reuse, 0x1, RZ ;  /* 0x00000001000f7810 */ /* 0x040fe20007ffe0ff */
[----:B----4-:R-:W-:Y:S01]  /*00f0*/  IMAD.WIDE.U32 R4, R0, 0x4, R12 ;  /* 0x0000000400047825 */ /* 0x010fe200078e000c */
[----:B------:R-:W-:-:S03]  /*0100*/  IADD3 R7, PT, PT, R3, R2, RZ ;  /* 0x0000000203077210 */ /* 0x000fc60007ffe0ff */
[--C-:B------:R-:W-:Y:S02]  /*0110*/  IMAD.WIDE.U32 R28, R3, 0x4, R12.reuse ;  /* 0x00000004031c7825 */ /* 0x100fe400078e000c */
[----:B-1----:R0:W2:Y:S04]  /*0120*/  LDG.E R3, desc[UR4][R4.64] ;  /* 0x0000000404037981 */ /* 0x0020a8000c1e1900 */
[----:B------:R-:W2:Y:S01]  /*0130*/  LDG.E R28, desc[UR4][R28.64] ;  /* 0x000000041c1c7981 */ /* 0x000ea2000c1e1900 */
[----:B------:R-:W-:Y:S01]  /*0140*/  IMAD.WIDE.U32 R14, R15, 0x4, R12 ;  /* 0x000000040f0e7825 */ /* 0x000fe200078e000c */
[----:B------:R-:W-:-:S03]  /*0150*/  IADD3 R9, PT, PT, R7, R2, RZ ;  /* 0x0000000207097210 */ /* 0x000fc60007ffe0ff */
[--C-:B------:R-:W-:Y:S01]  /*0160*/  IMAD.WIDE.U32 R16, R7, 0x4, R12.reuse ;  /* 0x0000000407107825 */ /* 0x100fe200078e000c */
[C---:B------:R-:W-:Y:S01]  /*0170*/  IADD3 R23, PT, PT, R0.reuse, 0x2, RZ ;  /* 0x0000000200177810 */ /* 0x040fe20007ffe0ff */
[----:B------:R-:W3:Y:S01]  /*0180*/  LDG.E R20, desc[UR4][R14.64] ;  /* 0x000000040e147981 */ /* 0x000ee2000c1e1900 */
[C---:B------:R-:W-:Y:S01]  /*0190*/  IADD3 R19, PT, PT, R0.reuse, 0x3, RZ ;  /* 0x0000000300137810 */ /* 0x040fe20007ffe0ff */
[C-C-:B------:R-:W-:Y:S01]  /*01a0*/  IMAD.WIDE.U32 R6, R9.reuse, 0x4, R12.reuse ;  /* 0x0000000409067825 */ /* 0x140fe200078e000c */
[----:B------:R-:W-:Y:S01]  /*01b0*/  IADD3 R9, PT, PT, R9, R2, RZ ;  /* 0x0000000209097210 */ /* 0x000fe20007ffe0ff */
[----:B------:R-:W3:Y:S02]  /*01c0*/  LDG.E R26, desc[UR4][R16.64] ;  /* 0x00000004101a7981 */ /* 0x000ee4000c1e1900 */
[--C-:B------:R-:W-:Y:S02]  /*01d0*/  IMAD.WIDE.U32 R22, R23, 0x4, R12.reuse ;  /* 0x0000000417167825 */ /* 0x100fe400078e000c */
[----:B------:R1:W4:Y:S01]  /*01e0*/  LDG.E R27, desc[UR4][R6.64] ;  /* 0x00000004061b7981 */ /* 0x000322000c1e1900 */
[----:B0-----:R-:W-:Y:S01]  /*01f0*/  IADD3 R5, PT, PT, R0, 0x4, RZ ;  /* 0x0000000400057810 */ /* 0x001fe20007ffe0ff */
[----:B------:R-:W-:-:S02]  /*0200*/  IMAD.WIDE.U32 R18, R19, 0x4, R12 ;  /* 0x0000000413127825 */ /* 0x000fc400078e000c */
[----:B------:R0:W4:Y:S02]  /*0210*/  LDG.E R21, desc[UR4][R22.64] ;  /* 0x0000000416157981 */ /* 0x000124000c1e1900 */
[C-C-:B-1----:R-:W-:Y:S01]  /*0220*/  IMAD.WIDE.U32 R6, R9.reuse, 0x4, R12.reuse ;  /* 0x0000000409067825 */ /* 0x142fe200078e000c */
[-C--:B------:R-:W-:Y:S01]  /*0230*/  IADD3 R9, PT, PT, R9, R2.reuse, RZ ;  /* 0x0000000209097210 */ /* 0x080fe20007ffe0ff */
[----:B------:R1:W5:Y:S01]  /*0240*/  LDG.E R24, desc[UR4][R18.64] ;  /* 0x0000000412187981 */ /* 0x000362000c1e1900 */
[----:B------:R-:W-:Y:S01]  /*0250*/  IADD3 R15, PT, PT, R0, 0x5, RZ ;  /* 0x00000005000f7810 */ /* 0x000fe20007ffe0ff */
[--C-:B------:R-:W-:Y:S02]  /*0260*/  IMAD.WIDE.U32 R4, R5, 0x4, R12.reuse ;  /* 0x0000000405047825 */ /* 0x100fe400078e000c */
[----:B------:R-:W5:Y:S01]  /*0270*/  LDG.E R25, desc[UR4][R6.64] ;  /* 0x0000000406197981 */ /* 0x000f62000c1e1900 */
[C---:B------:R-:W-:Y:S01]  /*0280*/  IADD3 R29, PT, PT, R9.reuse, R2, RZ ;  /* 0x00000002091d7210 */ /* 0x040fe20007ffe0ff */
[----:B------:R-:W-:-:S02]  /*0290*/  IMAD.WIDE.U32 R16, R9, 0x4, R12 ;  /* 0x0000000409107825 */ /* 0x000fc400078e000c */
[----:B------:R-:W5:Y:S02]  /*02a0*/  LDG.E R5, desc[UR4][R4.64] ;  /* 0x0000000404057981 */ /* 0x000f64000c1e1900 */
[----:B0-----:R-:W-:-:S04]  /*02b0*/  IMAD.WIDE.U32 R22, R15, 0x4, R12 ;  /* 0x000000040f167825 */ /* 0x001fc800078e000c */
[----:B------:R-:W-:Y:S01]  /*02c0*/  IMAD.WIDE.U32 R14, R29, 0x4, R12 ;  /* 0x000000041d0e7825 */ /* 0x000fe200078e000c */
[----:B------:R-:W5:Y:S04]  /*02d0*/  LDG.E R10, desc[UR4][R22.64] ;  /* 0x00000004160a7981 */ /* 0x000f68000c1e1900 */
[----:B------:R0:W5:Y:S04]  /*02e0*/  LDG.E R4, desc[UR4][R16.64] ;  /* 0x0000000410047981 */ /* 0x000168000c1e1900 */
[----:B------:R-:W5:Y:S01]  /*02f0*/  LDG.E R9, desc[UR4][R14.64] ;  /* 0x000000040e097981 */ /* 0x000f62000c1e1900 */
[----:B-1----:R-:W-:-:S02]  /*0300*/  IADD3 R19, PT, PT, R0, 0x6, RZ ;  /* 0x0000000600137810 */ /* 0x002fc40007ffe0ff */
[----:B------:R-:W-:-:S03]  /*0310*/  IADD3 R29, PT, PT, R29, R2, RZ ;  /* 0x000000021d1d7210 */ /* 0x000fc60007ffe0ff */
[----:B------:R-:W-:-:S04]  /*0320*/  IMAD.WIDE.U32 R18, R19, 0x4, R12 ;  /* 0x0000000413127825 */ /* 0x000fc800078e000c */
[----:B0-----:R-:W-:Y:S01]  /*0330*/  IMAD.WIDE.U32 R16, R29, 0x4, R12 ;  /* 0x000000041d107825 */ /* 0x001fe200078e000c */
[----:B------:R0:W5:Y:S04]  /*0340*/  LDG.E R7, desc[UR4][R18.64] ;  /* 0x0000000412077981 */ /* 0x000168000c1e1900 */
[----:B------:R-:W5:Y:S01]  /*0350*/  LDG.E R6, desc[UR4][R16.64] ;  /* 0x0000000410067981 */ /* 0x000f62000c1e1900 */
[C---:B------:R-:W-:Y:S01]  /*0360*/  IADD3 R23, PT, PT, R0.reuse, 0x8, RZ ;  /* 0x0000000800177810 */ /* 0x040fe20007ffe0ff */
[----:B------:R-:W-:Y:S01]  /*0370*/  IMAD R8, R11, R2, R8 ;  /* 0x000000020b087224 */ /* 0x000fe200078e0208 */
[----:B------:R-:W-:-:S03]  /*0380*/  IADD3 R11, PT, PT, R0, 0x9, RZ ;  /* 0x00000009000b7810 */ /* 0x000fc60007ffe0ff */
[----:B------:R-:W-:Y:S01]  /*0390*/  IMAD.WIDE.U32 R22, R23, 0x4, R12 ;  /* 0x0000000417167825 */ /* 0x000fe200078e000c */
[----:B0-----:R-:W-:-:S05]  /*03a0*/  IADD3 R19, PT, PT, R0, 0xb, RZ ;  /* 0x0000000b00137810 */ /* 0x001fca0007ffe0ff */
[----:B------:R-:W-:-:S06]  /*03b0*/  IMAD.WIDE.U32 R18, R19, 0x4, R12 ;  /* 0x0000000413127825 */ /* 0x000fcc00078e000c */
[----:B------:R-:W5:Y:S01]  /*03c0*/  LDG.E R18, desc[UR4][R18.64] ;  /* 0x0000000412127981 */ /* 0x000f62000c1e1900 */
[----:B--2---:R-:W-:Y:S01]  /*03d0*/  FFMA R3, R3, R28, RZ ;  /* 0x0000001c03037223 */ /* 0x004fe200000000ff */
[----:B------:R-:W-:-:S05]  /*03e0*/  IADD3 R28, PT, PT, R0, 0x7, RZ ;  /* 0x00000007001c7810 */ /* 0x000fca0007ffe0ff */
[----:B------:R-:W-:-:S04]  /*03f0*/  IMAD.WIDE.U32 R14, R28, 0x4, R12 ;  /* 0x000000041c0e7825 */ /* 0x000fc800078e000c */
[----:B---3--:R-:W-:Y:S02]  /*0400*/  FFMA R20, R20, R26, R3 ;  /* 0x0000001a14147223 */ /* 0x008fe40000000003 */
[----:B------:R0:W2:Y:S01]  /*0410*/  LDG.E R3, desc[UR4][R14.64] ;  /* 0x000000040e037981 */ /* 0x0000a2000c1e1900 */
[C---:B------:R-:W-:Y:S02]  /*0420*/  IADD3 R28, PT, PT, R0.reuse, 0xc, RZ ;  /* 0x0000000c001c7810 */ /* 0x040fe40007ffe0ff */
[----:B------:R-:W-:Y:S01]  /*0430*/  IADD3 R26, PT, PT, R0, 0xa, RZ ;  /* 0x0000000a001a7810 */ /* 0x000fe20007ffe0ff */
[----:B0-----:R-:W-:Y:S02]  /*0440*/  IMAD.WIDE.U32 R14, R11, 0x4, R12 ;  /* 0x000000040b0e7825 */ /* 0x001fe400078e000c */
[----:B------:R0:W3:Y:S02]  /*0450*/  LDG.E R11, desc[UR4][R22.64] ;  /* 0x00000004160b7981 */ /* 0x0000e4000c1e1900 */
[----:B----4-:R-:W-:Y:S01]  /*0460*/  FFMA R27, R21, R27, R20 ;  /* 0x0000001b151b7223 */ /* 0x010fe20000000014 */
[----:B------:R-:W-:Y:S01]  /*0470*/  IMAD.WIDE.U32 R20, R28, 0x4, R12 ;  /* 0x000000041c147825 */ /* 0x000fe200078e000c */
[----:B0-----:R-:W-:-:S03]  /*0480*/  IADD3 R23, PT, PT, R29, R2, RZ ;  /* 0x000000021d177210 */ /* 0x001fc60007ffe0ff */
[----:B-----5:R-:W-:Y:S01]  /*0490*/  FFMA R28, R24, R25, R27 ;  /* 0x00000019181c7223 */ /* 0x020fe2000000001b */
[-C--:B------:R-:W-:Y:S01]  /*04a0*/  IADD3 R29, PT, PT, R23, R2.reuse, RZ ;  /* 0x00000002171d7210 */ /* 0x080fe20007ffe0ff */
[--C-:B------:R-:W-:Y:S02]  /*04b0*/  IMAD.WIDE.U32 R16, R26, 0x4, R12.reuse ;  /* 0x000000041a107825 */ /* 0x100fe400078e000c */
[----:B------:R0:W4:Y:S01]  /*04c0*/  LDG.E R26, desc[UR4][R14.64] ;  /* 0x000000040e1a7981 */ /* 0x000122000c1e1900 */
[-C--:B------:R-:W-:Y:S01]  /*04d0*/  IADD3 R27, PT, PT, R29, R2.reuse, RZ ;  /* 0x000000021d1b7210 */ /* 0x080fe20007ffe0ff */
[--C-:B------:R-:W-:Y:S02]  /*04e0*/  IMAD.WIDE.U32 R22, R23, 0x4, R12.reuse ;  /* 0x0000000417167825 */ /* 0x100fe400078e000c */
[----:B------:R-:W5:Y:S02]  /*04f0*/  LDG.E R16, desc[UR4][R16.64] ;  /* 0x0000000410107981 */ /* 0x000f64000c1e1900 */
[----:B------:R-:W-:Y:S01]  /*0500*/  IMAD.WIDE.U32 R24, R29, 0x4, R12 ;  /* 0x000000041d187825 */ /* 0x000fe200078e000c */
[----:B------:R-:W-:Y:S01]  /*0510*/  IADD3 R29, PT, PT, R27, R2, RZ ;  /* 0x000000021b1d7210 */ /* 0x000fe20007ffe0ff */
[----:B------:R-:W2:Y:S02]  /*0520*/  LDG.E R22, desc[UR4][R22.64] ;  /* 0x0000000416167981 */ /* 0x000ea4000c1e1900 */
[----:B------:R-:W-:Y:S01]  /*0530*/  FFMA R28, R5, R4, R28 ;  /* 0x00000004051c7223 */ /* 0x000fe2000000001c */
[----:B0-----:R-:W-:Y:S01]  /*0540*/  IADD3 R15, PT, PT, R0, 0xd, RZ ;  /* 0x0000000d000f7810 */ /* 0x001fe20007ffe0ff */
[--C-:B------:R-:W-:Y:S01]  /*0550*/  IMAD.WIDE.U32 R4, R27, 0x4, R12.reuse ;  /* 0x000000041b047825 */ /* 0x100fe200078e000c */
[----:B------:R0:W5:Y:S03]  /*0560*/  LDG.E R17, desc[UR4][R20.64] ;  /* 0x0000000414117981 */ /* 0x000166000c1e1900 */
[----:B------:R-:W-:-:S04]  /*0570*/  IMAD.WIDE.U32 R14, R15, 0x4, R12 ;  /* 0x000000040f0e7825 */ /* 0x000fc800078e000c */
[----:B------:R-:W-:Y:S01]  /*0580*/  FFMA R10, R10, R9, R28 ;  /* 0x000000090a0a7223 */ /* 0x000fe2000000001c */
[----:B------:R-:W3:Y:S04]  /*0590*/  LDG.E R23, desc[UR4][R24.64] ;  /* 0x0000000418177981 */ /* 0x000ee8000c1e1900 */
[----:B------:R1:W4:Y:S01]  /*05a0*/  LDG.E R9, desc[UR4][R4.64] ;  /* 0x0000000404097981 */ /* 0x000322000c1e1900 */
[CC--:B0-----:R-:W-:Y:S01]  /*05b0*/  IADD3 R21, PT, PT, R29.reuse, R2.reuse, RZ ;  /* 0x000000021d157210 */ /* 0x0c1fe20007ffe0ff */
[--C-:B------:R-:W-:Y:S02]  /*05c0*/  IMAD.WIDE.U32 R28, R29, 0x4, R12.reuse ;  /* 0x000000041d1c7825 */ /* 0x100fe400078e000c */
[----:B------:R0:W5:Y:S01]  /*05d0*/  LDG.E R19, desc[UR4][R14.64] ;  /* 0x000000040e137981 */ /* 0x000162000c1e1900 */
[C---:B------:R-:W-:Y:S01]  /*05e0*/  IADD3 R27, PT, PT, R21.reuse, R2, RZ ;  /* 0x00000002151b7210 */ /* 0x040fe20007ffe0ff */
[----:B------:R-:W-:-:S02]  /*05f0*/  IMAD.WIDE.U32 R20, R21, 0x4, R12 ;  /* 0x0000000415147825 */ /* 0x000fc400078e000c */
[----:B------:R0:W5:Y:S01]  /*0600*/  LDG.E R29, desc[UR4][R28.64] ;  /* 0x000000041c1d7981 */ /* 0x000162000c1e1900 */
[C---:B-1----:R-:W-:Y:S02]  /*0610*/  IADD3 R5, PT, PT, R27.reuse, R2, RZ ;  /* 0x000000021b057210 */ /* 0x042fe40007ffe0ff */
[----:B------:R-:W-:Y:S01]  /*0620*/  IADD3 R25, PT, PT, R0, 0xe, RZ ;  /* 0x0000000e00197810 */ /* 0x000fe20007ffe0ff */
[----:B------:R-:W5:Y:S01]  /*0630*/  LDG.E R21, desc[UR4][R20.64] ;  /* 0x0000000414157981 */ /* 0x000f62000c1e1900 */
[----:B0-----:R-:W-:-:S05]  /*0640*/  IMAD.WIDE.U32 R14, R27, 0x4, R12 ;  /* 0x000000041b0e7825 */ /* 0x001fca00078e000c */
[----:B------:R0:W5:Y:S01]  /*0650*/  LDG.E R27, desc[UR4][R14.64] ;  /* 0x000000040e1b7981 */ /* 0x000162000c1e1900 */
[----:B------:R-:W-:Y:S01]  /*0660*/  FFMA R10, R7, R6, R10 ;  /* 0x00000006070a7223 */ /* 0x000fe2000000000a */
[----:B------:R-:W-:Y:S01]  /*0670*/  IMAD.WIDE.U32 R24, R25, 0x4, R12 ;  /* 0x0000000419187825 */ /* 0x000fe200078e000c */
[----:B------:R-:W-:-:S05]  /*0680*/  IADD3 R28, PT, PT, R0, 0xf, RZ ;  /* 0x0000000f001c7810 */ /* 0x000fca0007ffe0ff */
[----:B------:R-:W5:Y:S01]  /*0690*/  LDG.E R24, desc[UR4][R24.64] ;  /* 0x0000000418187981 */ /* 0x000f62000c1e1900 */
[C---:B0-----:R-:W-:Y:S01]  /*06a0*/  IADD3 R15, PT, PT, R5.reuse, R2, RZ ;  /* 0x00000002050f7210 */ /* 0x041fe20007ffe0ff */
[----:B------:R-:W-:-:S03]  /*06b0*/  IMAD.WIDE.U32 R4, R5, 0x4, R12 ;  /* 0x0000000405047825 */ /* 0x000fc600078e000c */
[C---:B------:R-:W-:Y:S01]  /*06c0*/  IADD3 R2, PT, PT, R15.reuse, R2, RZ ;  /* 0x000000020f027210 */ /* 0x040fe20007ffe0ff */
[--C-:B------:R-:W-:Y:S01]  /*06d0*/  IMAD.WIDE.U32 R6, R15, 0x4, R12.reuse ;  /* 0x000000040f067825 */ /* 0x100fe200078e000c */
[----:B------:R0:W5:Y:S03]  /*06e0*/  LDG.E R0, desc[UR4][R4.64] ;  /* 0x0000000404007981 */ /* 0x000166000c1e1900 */
[--C-:B------:R-:W-:Y:S02]  /*06f0*/  IMAD.WIDE.U32 R14, R2, 0x4, R12.reuse ;  /* 0x00000004020e7825 */ /* 0x100fe400078e000c */
[----:B------:R-:W5:Y:S04]  /*0700*/  LDG.E R7, desc[UR4][R6.64] ;  /* 0x0000000406077981 */ /* 0x000f68000c1e1900 */
[----:B------:R-:W5:Y:S01]  /*0710*/  LDG.E R15, desc[UR4][R14.64] ;  /* 0x000000040e0f7981 */ /* 0x000f62000c1e1900 */
[----:B0-----:R-:W-:-:S04]  /*0720*/  IMAD.WIDE.U32 R4, R28, 0x4, R12 ;  /* 0x000000041c047825 */ /* 0x001fc800078e000c */
[----:B------:R-:W-:Y:S01]  /*0730*/  IMAD.WIDE.U32 R12, R8, 0x4, R12 ;  /* 0x00000004080c7825 */ /* 0x000fe200078e000c */
[----:B------:R-:W5:Y:S04]  /*0740*/  LDG.E R2, desc[UR4][R4.64] ;  /* 0x0000000404027981 */ /* 0x000f68000c1e1900 */
[----:B------:R-:W5:Y:S01]  /*0750*/  LDG.E R8, desc[UR4][R12.64] ;  /* 0x000000040c087981 */ /* 0x000f62000c1e1900 */
[----:B--2---:R-:W-:-:S04]  /*0760*/  FFMA R10, R3, R22, R10 ;  /* 0x00000016030a7223 */ /* 0x004fc8000000000a */
[----:B---3--:R-:W-:-:S04]  /*0770*/  FFMA R11, R11, R23, R10 ;  /* 0x000000170b0b7223 */ /* 0x008fc8000000000a */
[----:B----4-:R-:W-:-:S04]  /*0780*/  FFMA R9, R26, R9, R11 ;  /* 0x000000091a097223 */ /* 0x010fc8000000000b */
[----:B-----5:R-:W-:-:S04]  /*0790*/  FFMA R9, R16, R29, R9 ;  /* 0x0000001d10097223 */ /* 0x020fc80000000009 */
[----:B------:R-:W-:-:S04]  /*07a0*/  FFMA R18, R18, R21, R9 ;  /* 0x0000001512127223 */ /* 0x000fc80000000009 */
[----:B------:R-:W-:-:S04]  /*07b0*/  FFMA R18, R17, R27, R18 ;  /* 0x0000001b11127223 */ /* 0x000fc80000000012 */
[----:B------:R-:W-:-:S04]  /*07c0*/  FFMA R19, R19, R0, R18 ;  /* 0x0000000013137223 */ /* 0x000fc80000000012 */
[----:B------:R-:W-:-:S04]  /*07d0*/  FFMA R7, R24, R7, R19 ;  /* 0x0000000718077223 */ /* 0x000fc80000000013 */
[----:B------:R-:W-:-:S04]  /*07e0*/  FFMA R7, R2, R15, R7 ;  /* 0x0000000f02077223 */ /* 0x000fc80000000007 */
[----:B------:R-:W-:-:S05]  /*07f0*/  FADD R7, -R7, R8 ;  /* 0x0000000807077221 */ /* 0x000fca0000000100 */
[----:B------:R-:W-:Y:S01]  /*0800*/  STG.E desc[UR4][R12.64], R7 ;  /* 0x000000070c007986 */ /* 0x000fe2000c101904 */
[----:B------:R-:W-:Y:S05]  /*0810*/  EXIT ;  /* 0x000000000000794d */ /* 0x000fea0003800000 */
.L_x_0:
[----:B------:R-:W-:-:S00]  /*0820*/  BRA `(.L_x_0) ;  /* 0xfffffffc00fc7947 */ /* 0x000fc0000383ffff */
[----:B------:R-:W-:-:S00]  /*0830*/  NOP ;  /* 0x0000000000007918 */ /* 0x000fc00000000000 */
        /* <DEDUP_REMOVED lines=12> */
.L_x_119:


//--------------------- .text._Z12lud_internalPfii --------------------------
	.section	.text._Z12lud_internalPfii,"ax",@progbits
	.align	128
        .global         _Z12lud_internalPfii
        .type           _Z12lud_internalPfii,@function
        .size           _Z12lud_internalPfii,(.L_x_120 - _Z12lud_internalPfii)
        .other          _Z12lud_internalPfii,@"STO_CUDA_ENTRY STV_DEFAULT"
_Z12lud_internalPfii:
.text._Z12lud_internalPfii:
[----:B------:R-:W-:Y:S01]  /*0000*/  LDC R1, c[0x0][0x37c] ;  /* 0x0000df00ff017b82 */ /* 0x000fe20000000800 */
[----:B------:R-:W0:Y:S01]  /*0010*/  S2R R15, SR_TID.X ;  /* 0x00000000000f7919 */ /* 0x000e220000002100 */
[----:B------:R-:W0:Y:S06]  /*0020*/  LDCU.64 UR10, c[0x0][0x388] ;  /* 0x00007100ff0a77ac */ /* 0x000e2c0008000a00 */
[----:B------:R-:W1:Y:S01]  /*0030*/  LDC.64 R2, c[0x0][0x380] ;  /* 0x0000e000ff027b82 */ /* 0x000e620000000a00 */
[----:B------:R-:W2:Y:S01]  /*0040*/  S2R R13, SR_TID.Y ;  /* 0x00000000000d7919 */ /* 0x000ea20000002200 */
[----:B------:R-:W3:Y:S01]  /*0050*/  LDCU.64 UR8, c[0x0][0x358] ;  /* 0x00006b00ff0877ac */ /* 0x000ee20008000a00 */
[----:B------:R-:W4:Y:S01]  /*0060*/  S2R R6, SR_CTAID.X ;  /* 0x0000000000067919 */ /* 0x000f220000002500 */
[----:B------:R-:W5:Y:S01]  /*0070*/  S2R R7, SR_CTAID.Y ;  /* 0x0000000000077919 */ /* 0x000f620000002600 */
[----:B0-----:R-:W-:-:S02]  /*0080*/  IADD3 R5, PT, PT, R15, UR11, RZ ;  /* 0x0000000b0f057c10 */ /* 0x001fc4000fffe0ff */
[----:B--2---:R-:W-:Y:S02]  /*0090*/  IADD3 R0, PT, PT, R13, UR11, RZ ;  /* 0x0000000b0d007c10 */ /* 0x004fe4000fffe0ff */
[----:B----4-:R-:W-:Y:S02]  /*00a0*/  LEA R6, R6, R5, 0x4 ;  /* 0x0000000506067211 */ /* 0x010fe400078e20ff */
[----:B-----5:R-:W-:Y:S02]  /*00b0*/  LEA R4, R7, R0, 0x4 ;  /* 0x0000000007047211 */ /* 0x020fe400078e20ff */
[----:B------:R-:W-:Y:S02]  /*00c0*/  IADD3 R9, PT, PT, R6, 0x10, RZ ;  /* 0x0000001006097810 */ /* 0x000fe40007ffe0ff */
[----:B------:R-:W-:-:S03]  /*00d0*/  IADD3 R8, PT, PT, R4, 0x10, RZ ;  /* 0x0000001004087810 */ /* 0x000fc60007ffe0ff */
[----:B------:R-:W-:Y:S02]  /*00e0*/  IMAD R7, R0, UR10, R9 ;  /* 0x0000000a00077c24 */ /* 0x000fe4000f8e0209 */
[----:B------:R-:W-:Y:S02]  /*00f0*/  IMAD R11, R8, UR10, R5 ;  /* 0x0000000a080b7c24 */ /* 0x000fe4000f8e0205 */
[----:B-1----:R-:W-:-:S04]  /*0100*/  IMAD.WIDE.U32 R4, R7, 0x4, R2 ;  /* 0x0000000407047825 */ /* 0x002fc800078e0002 */
[----:B------:R-:W-:Y:S01]  /*0110*/  IMAD.WIDE.U32 R6, R11, 0x4, R2 ;  /* 0x000000040b067825 */ /* 0x000fe200078e0002 */
[----:B---3--:R-:W2:Y:S04]  /*0120*/  LDG.E R12, desc[UR8][R4.64] ;  /* 0x00000008040c7981 */ /* 0x008ea8000c1e1900 */
[----:B------:R-:W3:Y:S01]  /*0130*/  LDG.E R14, desc[UR8][R6.64] ;  /* 0x00000008060e7981 */ /* 0x000ee2000c1e1900 */
[----:B------:R-:W0:Y:S01]  /*0140*/  S2UR UR6, SR_CgaCtaId ;  /* 0x00000000000679c3 */ /* 0x000e220000008800 */
[----:B------:R-:W-:Y:S01]  /*0150*/  UMOV UR4, 0x400 ;  /* 0x0000040000047882 */ /* 0x000fe20000000000 */
[----:B------:R-:W-:Y:S01]  /*0160*/  IMAD R9, R8, UR10, R9 ;  /* 0x0000000a08097c24 */ /* 0x000fe2000f8e0209 */
[----:B------:R-:W-:-:S03]  /*0170*/  UIADD3 UR5, UPT, UPT, UR4, 0x400, URZ ;  /* 0x0000040004057890 */ /* 0x000fc6000fffe0ff */
[----:B------:R-:W-:Y:S01]  /*0180*/  IMAD.WIDE.U32 R2, R9, 0x4, R2 ;  /* 0x0000000409027825 */ /* 0x000fe200078e0002 */
[----:B0-----:R-:W-:Y:S02]  /*0190*/  ULEA UR4, UR6, UR4, 0x18 ;  /* 0x0000000406047291 */ /* 0x001fe4000f8ec0ff */
[----:B------:R-:W-:-:S04]  /*01a0*/  ULEA UR5, UR6, UR5, 0x18 ;  /* 0x0000000506057291 */ /* 0x000fc8000f8ec0ff */
[----:B------:R-:W-:Y:S02]  /*01b0*/  LEA R0, R15, UR4, 0x2 ;  /* 0x000000040f007c11 */ /* 0x000fe4000f8e10ff */
[C---:B------:R-:W-:Y:S02]  /*01c0*/  LEA R24, R13.reuse, UR5, 0x6 ;  /* 0x000000050d187c11 */ /* 0x040fe4000f8e30ff */
[----:B------:R-:W-:Y:S02]  /*01d0*/  LEA R13, R13, R0, 0x6 ;  /* 0x000000000d0d7211 */ /* 0x000fe400078e30ff */
[----:B------:R-:W-:-:S03]  /*01e0*/  LEA R15, R15, R24, 0x2 ;  /* 0x000000180f0f7211 */ /* 0x000fc600078e10ff */
[----:B--2---:R-:W-:Y:S04]  /*01f0*/  STS [R13], R12 ;  /* 0x0000000c0d007388 */ /* 0x004fe80000000800 */
[----:B---3--:R-:W-:Y:S01]  /*0200*/  STS [R15], R14 ;  /* 0x0000000e0f007388 */ /* 0x008fe20000000800 */
[----:B------:R-:W-:Y:S06]  /*0210*/  BAR.SYNC.DEFER_BLOCKING 0x0 ;  /* 0x0000000000007b1d */ /* 0x000fec0000010000 */
[----:B------:R-:W2:Y:S04]  /*0220*/  LDG.E R16, desc[UR8][R2.64] ;  /* 0x0000000802107981 */ /* 0x000ea8000c1e1900 */
[----:B------:R-:W-:Y:S04]  /*0230*/  LDS R21, [R0] ;  /* 0x0000000000157984 */ /* 0x000fe80000000800 */
[----:B------:R-:W0:Y:S04]  /*0240*/  LDS.128 R4, [R24] ;  /* 0x0000000018047984 */ /* 0x000e280000000c00 */
[----:B------:R-:W1:Y:S04]  /*0250*/  LDS R23, [R0+0x40] ;  /* 0x0000400000177984 */ /* 0x000e680000000800 */
[----:B------:R-:W3:Y:S04]  /*0260*/  LDS R25, [R0+0x80] ;  /* 0x0000800000197984 */ /* 0x000ee80000000800 */
[----:B------:R-:W4:Y:S04]  /*0270*/  LDS R28, [R0+0xc0] ;  /* 0x0000c000001c7984 */ /* 0x000f280000000800 */
[----:B------:R-:W-:Y:S04]  /*0280*/  LDS R17, [R0+0x100] ;  /* 0x0001000000117984 */ /* 0x000fe80000000800 */
[----:B------:R-:W5:Y:S04]  /*0290*/  LDS.128 R8, [R24+0x10] ;  /* 0x0000100018087984 */ /* 0x000f680000000c00 */
[----:B------:R-:W5:Y:S04]  /*02a0*/  LDS R18, [R0+0x140] ;  /* 0x0001400000127984 */ /* 0x000f680000000800 */
[----:B------:R-:W5:Y:S04]  /*02b0*/  LDS R19, [R0+0x180] ;  /* 0x0001800000137984 */ /* 0x000f680000000800 */
[----:B------:R-:W5:Y:S04]  /*02c0*/  LDS R20, [R0+0x1c0] ;  /* 0x0001c00000147984 */ /* 0x000f680000000800 */
[----:B------:R-:W-:Y:S01]  /*02d0*/  LDS.128 R12, [R24+0x20] ;  /* 0x00002000180c7984 */ /* 0x000fe20000000c00 */
[----:B0-----:R-:W-:-:S03]  /*02e0*/  FFMA R4, R4, R21, RZ ;  /* 0x0000001504047223 */ /* 0x001fc600000000ff */
[----:B------:R-:W-:Y:S01]  /*02f0*/  LDS R22, [R0+0x240] ;  /* 0x0002400000167984 */ /* 0x000fe20000000800 */
[----:B-1----:R-:W-:-:S03]  /*0300*/  FFMA R4, R23, R5, R4 ;  /* 0x0000000517047223 */ /* 0x002fc60000000004 */
[----:B------:R-:W0:Y:S01]  /*0310*/  LDS R21, [R0+0x200] ;  /* 0x0002000000157984 */ /* 0x000e220000000800 */
[----:B---3--:R-:W-:-:S03]  /*0320*/  FFMA R25, R25, R6, R4 ;  /* 0x0000000619197223 */ /* 0x008fc60000000004 */
[----:B------:R-:W1:Y:S01]  /*0330*/  LDS R23, [R0+0x280] ;  /* 0x0002800000177984 */ /* 0x000e620000000800 */
[----:B----4-:R-:W-:-:S03]  /*0340*/  FFMA R27, R28, R7, R25 ;  /* 0x000000071c1b7223 */ /* 0x010fc60000000019 */
[----:B------:R-:W3:Y:S04]  /*0350*/  LDS R26, [R0+0x2c0] ;  /* 0x0002c000001a7984 */ /* 0x000ee80000000800 */
[----:B------:R-:W-:Y:S01]  /*0360*/  LDS R25, [R0+0x300] ;  /* 0x0003000000197984 */ /* 0x000fe20000000800 */
[----:B-----5:R-:W-:-:S03]  /*0370*/  FFMA R17, R8, R17, R27 ;  /* 0x0000001108117223 */ /* 0x020fc6000000001b */
[----:B------:R-:W4:Y:S01]  /*0380*/  LDS.128 R4, [R24+0x30] ;  /* 0x0000300018047984 */ /* 0x000f220000000c00 */
[----:B------:R-:W-:-:S03]  /*0390*/  FFMA R28, R18, R9, R17 ;  /* 0x00000009121c7223 */ /* 0x000fc60000000011 */
[----:B------:R-:W5:Y:S01]  /*03a0*/  LDS R8, [R0+0x340] ;  /* 0x0003400000087984 */ /* 0x000f620000000800 */
[----:B------:R-:W-:-:S03]  /*03b0*/  FFMA R19, R19, R10, R28 ;  /* 0x0000000a13137223 */ /* 0x000fc6000000001c */
[----:B------:R-:W5:Y:S01]  /*03c0*/  LDS R9, [R0+0x380] ;  /* 0x0003800000097984 */ /* 0x000f620000000800 */
[----:B------:R-:W-:-:S03]  /*03d0*/  FFMA R11, R20, R11, R19 ;  /* 0x0000000b140b7223 */ /* 0x000fc60000000013 */
[----:B------:R-:W5:Y:S01]  /*03e0*/  LDS R18, [R0+0x3c0] ;  /* 0x0003c00000127984 */ /* 0x000f620000000800 */
[----:B0-----:R-:W-:-:S04]  /*03f0*/  FFMA R11, R12, R21, R11 ;  /* 0x000000150c0b7223 */ /* 0x001fc8000000000b */
[----:B------:R-:W-:-:S04]  /*0400*/  FFMA R22, R22, R13, R11 ;  /* 0x0000000d16167223 */ /* 0x000fc8000000000b */
[----:B-1----:R-:W-:-:S04]  /*0410*/  FFMA R23, R23, R14, R22 ;  /* 0x0000000e17177223 */ /* 0x002fc80000000016 */
[----:B---3--:R-:W-:-:S04]  /*0420*/  FFMA R15, R26, R15, R23 ;  /* 0x0000000f1a0f7223 */ /* 0x008fc80000000017 */
[----:B----4-:R-:W-:-:S04]  /*0430*/  FFMA R15, R4, R25, R15 ;  /* 0x00000019040f7223 */ /* 0x010fc8000000000f */
[----:B-----5:R-:W-:-:S04]  /*0440*/  FFMA R8, R8, R5, R15 ;  /* 0x0000000508087223 */ /* 0x020fc8000000000f */
[----:B------:R-:W-:-:S04]  /*0450*/  FFMA R9, R9, R6, R8 ;  /* 0x0000000609097223 */ /* 0x000fc80000000008 */
[----:B------:R-:W-:-:S04]  /*0460*/  FFMA R7, R18, R7, R9 ;  /* 0x0000000712077223 */ /* 0x000fc80000000009 */
[----:B--2---:R-:W-:-:S05]  /*0470*/  FADD R7, -R7, R16 ;  /* 0x0000001007077221 */ /* 0x004fca0000000100 */
[----:B------:R-:W-:Y:S01]  /*0480*/  STG.E desc[UR8][R2.64], R7 ;  /* 0x0000000702007986 */ /* 0x000fe2000c101908 */
[----:B------:R-:W-:Y:S05]  /*0490*/  EXIT ;  /* 0x000000000000794d */ /* 0x000fea0003800000 */
.L_x_1:
        /* <DEDUP_REMOVED lines=14> */
.L_x_120:


//--------------------- .text._Z19lud_perimeter_noshrPfii --------------------------
	.section	.text._Z19lud_perimeter_noshrPfii,"ax",@progbits
	.align	128
        .global         _Z19lud_perimeter_noshrPfii
        .type           _Z19lud_perimeter_noshrPfii,@function
        .size           _Z19lud_perimeter_noshrPfii,(.L_x_115 - _Z19lud_perimeter_noshrPfii)
        .other          _Z19lud_perimeter_noshrPfii,@"STO_CUDA_ENTRY STV_DEFAULT"
_Z19lud_perimeter_noshrPfii:
.text._Z19lud_perimeter_noshrPfii:
[----:B------:R-:W-:Y:S01]  /*0000*/  LDC R1, c[0x0][0x37c] ;  /* 0x0000df00ff017b82 */ /* 0x000fe20000000800 */
[----:B------:R-:W0:Y:S01]  /*0010*/  S2R R2, SR_TID.X ;  /* 0x0000000000027919 */ /* 0x000e220000002100 */
[----:B------:R-:W1:Y:S01]  /*0020*/  LDCU.64 UR8, c[0x0][0x358] ;  /* 0x00006b00ff0877ac */ /* 0x000e620008000a00 */
[----:B0-----:R-:W-:-:S13]  /*0030*/  ISETP.GT.U32.AND P0, PT, R2, 0xf, PT ;  /* 0x0000000f0200780c */ /* 0x001fda0003f04070 */
[----:B-1----:R-:W-:Y:S05]  /*0040*/  @P0 BRA `(.L_x_2) ;  /* 0x0000000800c40947 */ /* 0x002fea0003800000 */
[----:B------:R-:W0:Y:S01]  /*0050*/  S2R R3, SR_CTAID.X ;  /* 0x0000000000037919 */ /* 0x000e220000002500 */
[----:B------:R-:W1:Y:S01]  /*0060*/  LDCU.64 UR4, c[0x0][0x388] ;  /* 0x00007100ff0477ac */ /* 0x000e620008000a00 */
[----:B------:R-:W-:Y:S01]  /*0070*/  UMOV UR6, 0x1 ;  /* 0x0000000100067882 */ /* 0x000fe20000000000 */
[----:B-1----:R-:W-:-:S06]  /*0080*/  UIMAD UR5, UR5, UR4, UR5 ;  /* 0x00000004050572a4 */ /* 0x002fcc000f8e0205 */
[----:B------:R-:W-:Y:S02]  /*0090*/  IADD3 R0, PT, PT, R2, UR5, RZ ;  /* 0x0000000502007c10 */ /* 0x000fe4000fffe0ff */
[----:B------:R-:W-:Y:S02]  /*00a0*/  PRMT R2, RZ, 0x7610, R2 ;  /* 0x00007610ff027816 */ /* 0x000fe40000000002 */
[----:B0-----:R-:W-:Y:S02]  /*00b0*/  LEA R0, R3, R0, 0x4 ;  /* 0x0000000003007211 */ /* 0x001fe400078e20ff */
[----:B------:R-:W-:Y:S02]  /*00c0*/  PRMT R3, RZ, 0x7610, R3 ;  /* 0x00007610ff037816 */ /* 0x000fe40000000003 */
[C---:B------:R-:W-:Y:S01]  /*00d0*/  IADD3 R5, PT, PT, R0.reuse, 0x10, RZ ;  /* 0x0000001000057810 */ /* 0x040fe20007ffe0ff */
[----:B------:R-:W-:Y:S01]  /*00e0*/  VIADD R4, R0, UR4 ;  /* 0x0000000400047c36 */ /* 0x000fe20008000000 */
[----:B------:R-:W-:-:S06]  /*00f0*/  UMOV UR4, URZ ;  /* 0x000000ff00047c82 */ /* 0x000fcc0008000000 */
.L_x_7:
[----:B0-----:R-:W0:Y:S01]  /*0100*/  LDC.64 R12, c[0x0][0x380] ;  /* 0x0000e000ff0c7b82 */ /* 0x001e220000000a00 */
[----:B-1----:R-:W1:Y:S01]  /*0110*/  LDCU UR11, c[0x0][0x388] ;  /* 0x00007100ff0b77ac */ /* 0x002e620008000800 */
[----:B------:R-:W-:-:S04]  /*0120*/  IMAD.U32 R6, RZ, RZ, UR6 ;  /* 0x00000006ff067e24 */ /* 0x000fc8000f8e00ff */
[----:B-12---:R-:W-:-:S04]  /*0130*/  IMAD R15, R6, UR11, R5 ;  /* 0x0000000b060f7c24 */ /* 0x006fc8000f8e0205 */
[----:B0-----:R-:W-:-:S05]  /*0140*/  IMAD.WIDE.U32 R14, R15, 0x4, R12 ;  /* 0x000000040f0e7825 */ /* 0x001fca00078e000c */
[----:B-----5:R0:W5:Y:S01]  /*0150*/  LDG.E R21, desc[UR8][R14.64] ;  /* 0x000000080e157981 */ /* 0x020162000c1e1900 */
[----:B------:R-:W-:Y:S01]  /*0160*/  UISETP.GE.U32.AND UP0, UPT, UR4, 0x7, UPT ;  /* 0x000000070400788c */ /* 0x000fe2000bf06070 */
[----:B------:R-:W-:Y:S01]  /*0170*/  HFMA2 R6, -RZ, RZ, 0, 0 ;  /* 0x00000000ff067431 */ /* 0x000fe200000001ff */
[----:B------:R-:W-:Y:S01]  /*0180*/  IADD3 R3, PT, PT, R3, 0x1, RZ ;  /* 0x0000000103037810 */ /* 0x000fe20007ffe0ff */
[----:B------:R-:W-:Y:S02]  /*0190*/  UIMAD UR7, UR6, UR11, UR5 ;  /* 0x0000000b060772a4 */ /* 0x000fe4000f8e0205 */
[----:B------:R-:W-:-:S04]  /*01a0*/  UMOV UR4, UR6 ;  /* 0x0000000600047c82 */ /* 0x000fc80008000000 */
[----:B0-----:R-:W-:Y:S06]  /*01b0*/  BRA.U !UP0, `(.L_x_3) ;  /* 0x00000005085c7547 */ /* 0x001fec000b800000 */
[----:B------:R-:W-:Y:S01]  /*01c0*/  MOV R7, UR11 ;  /* 0x0000000b00077c02 */ /* 0x000fe20008000f00 */
[----:B------:R-:W-:Y:S01]  /*01d0*/  IMAD.U32 R25, RZ, RZ, UR11 ;  /* 0x0000000bff197e24 */ /* 0x000fe2000f8e00ff */
[----:B------:R-:W-:Y:S01]  /*01e0*/  MOV R17, UR11 ;  /* 0x0000000b00117c02 */ /* 0x000fe20008000f00 */
[----:B------:R-:W-:Y:S01]  /*01f0*/  IMAD.U32 R19, RZ, RZ, UR11 ;  /* 0x0000000bff137e24 */ /* 0x000fe2000f8e00ff */
[----:B------:R-:W-:Y:S01]  /*0200*/  MOV R27, UR11 ;  /* 0x0000000b001b7c02 */ /* 0x000fe20008000f00 */
[----:B------:R-:W-:Y:S01]  /*0210*/  ULOP3.LUT UR6, UR4, 0xfffffff8, URZ, 0xc0, !UPT ;  /* 0xfffffff804067892 */ /* 0x000fe2000f8ec0ff */
[----:B------:R-:W-:Y:S01]  /*0220*/  MOV R23, UR11 ;  /* 0x0000000b00177c02 */ /* 0x000fe20008000f00 */
[--C-:B------:R-:W-:Y:S01]  /*0230*/  IMAD R10, R7, 0x7, R0.reuse ;  /* 0x00000007070a7824 */ /* 0x100fe200078e0200 */
[----:B------:R-:W-:Y:S01]  /*0240*/  MOV R11, R0 ;  /* 0x00000000000b7202 */ /* 0x000fe20000000f00 */
[----:B------:R-:W-:Y:S01]  /*0250*/  IMAD.U32 R8, RZ, RZ, UR7 ;  /* 0x00000007ff087e24 */ /* 0x000fe2000f8e00ff */
[----:B------:R-:W-:Y:S01]  /*0260*/  MOV R9, R4 ;  /* 0x0000000400097202 */ /* 0x000fe20000000f00 */
[--C-:B------:R-:W-:Y:S01]  /*0270*/  IMAD R25, R25, 0x6, R0.reuse ;  /* 0x0000000619197824 */ /* 0x100fe200078e0200 */
[----:B------:R-:W-:Y:S01]  /*0280*/  LEA R6, R23, R0, 0x1 ;  /* 0x0000000017067211 */ /* 0x000fe200078e08ff */
[--C-:B------:R-:W-:Y:S01]  /*0290*/  IMAD R7, R17, 0x4, R0.reuse ;  /* 0x0000000411077824 */ /* 0x100fe200078e0200 */
[----:B------:R-:W-:Y:S01]  /*02a0*/  ULOP3.LUT UR10, UR4, 0x7ffffff8, URZ, 0xc0, !UPT ;  /* 0x7ffffff8040a7892 */ /* 0x000fe2000f8ec0ff */
[--C-:B------:R-:W-:Y:S01]  /*02b0*/  IMAD R24, R19, 0x5, R0.reuse ;  /* 0x0000000513187824 */ /* 0x100fe200078e0200 */
[----:B------:R-:W-:Y:S01]  /*02c0*/  UIADD3 UR6, UPT, UPT, -UR6, URZ, URZ ;  /* 0x000000ff06067290 */ /* 0x000fe2000fffe1ff */
[----:B------:R-:W-:-:S11]  /*02d0*/  IMAD R26, R27, 0x3, R0 ;  /* 0x000000031b1a7824 */ /* 0x000fd600078e0200 */
.L_x_4:
[----:B------:R-:W-:Y:S01]  /*02e0*/  IADD3 R23, PT, PT, R11, 0x10, RZ ;  /* 0x000000100b177810 */ /* 0x000fe20007ffe0ff */
[----:B------:R-:W-:-:S04]  /*02f0*/  IMAD.WIDE R16, R8, 0x4, R12 ;  /* 0x0000000408107825 */ /* 0x000fc800078e020c */
[----:B------:R-:W-:Y:S01]  /*0300*/  IMAD.WIDE.U32 R22, R23, 0x4, R12 ;  /* 0x0000000417167825 */ /* 0x000fe200078e000c */
[----:B--2---:R-:W2:Y:S05]  /*0310*/  LDG.E R18, desc[UR8][R16.64] ;  /* 0x0000000810127981 */ /* 0x004eaa000c1e1900 */
[----:B------:R-:W2:Y:S01]  /*0320*/  LDG.E R22, desc[UR8][R22.64] ;  /* 0x0000000816167981 */ /* 0x000ea2000c1e1900 */
[----:B------:R-:W-:Y:S02]  /*0330*/  VIADD R19, R9, 0x10 ;  /* 0x0000001009137836 */ /* 0x000fe40000000000 */
[----:B--2--5:R-:W-:Y:S02]  /*0340*/  FFMA R27, -R18, R22, R21 ;  /* 0x00000016121b7223 */ /* 0x024fe40000000115 */
[----:B------:R-:W-:-:S03]  /*0350*/  IMAD.WIDE.U32 R18, R19, 0x4, R12 ;  /* 0x0000000413127825 */ /* 0x000fc600078e000c */
[----:B------:R0:W-:Y:S04]  /*0360*/  STG.E desc[UR8][R14.64], R27 ;  /* 0x0000001b0e007986 */ /* 0x0001e8000c101908 */
[----:B------:R-:W2:Y:S04]  /*0370*/  LDG.E R18, desc[UR8][R18.64] ;  /* 0x0000000812127981 */ /* 0x000ea8000c1e1900 */
[----:B------:R-:W2:Y:S01]  /*0380*/  LDG.E R20, desc[UR8][R16.64+0x4] ;  /* 0x0000040810147981 */ /* 0x000ea2000c1e1900 */
[----:B------:R-:W-:Y:S01]  /*0390*/  IADD3 R21, PT, PT, R6, 0x10, RZ ;  /* 0x0000001006157810 */ /* 0x000fe20007ffe0ff */
[----:B--2---:R-:W-:-:S04]  /*03a0*/  FFMA R29, -R20, R18, R27 ;  /* 0x00000012141d7223 */ /* 0x004fc8000000011b */
[----:B------:R-:W-:Y:S01]  /*03b0*/  IMAD.WIDE.U32 R20, R21, 0x4, R12 ;  /* 0x0000000415147825 */ /* 0x000fe200078e000c */
[----:B------:R1:W-:Y:S05]  /*03c0*/  STG.E desc[UR8][R14.64], R29 ;  /* 0x0000001d0e007986 */ /* 0x0003ea000c101908 */
[----:B------:R-:W2:Y:S04]  /*03d0*/  LDG.E R20, desc[UR8][R20.64] ;  /* 0x0000000814147981 */ /* 0x000ea8000c1e1900 */
[----:B------:R-:W2:Y:S01]  /*03e0*/  LDG.E R22, desc[UR8][R16.64+0x8] ;  /* 0x0000080810167981 */ /* 0x000ea2000c1e1900 */
[----:B------:R-:W-:Y:S01]  /*03f0*/  IADD3 R23, PT, PT, R26, 0x10, RZ ;  /* 0x000000101a177810 */ /* 0x000fe20007ffe0ff */
[----:B--2---:R-:W-:-:S04]  /*0400*/  FFMA R28, -R22, R20, R29 ;  /* 0x00000014161c7223 */ /* 0x004fc8000000011d */
[----:B------:R-:W-:Y:S01]  /*0410*/  IMAD.WIDE.U32 R22, R23, 0x4, R12 ;  /* 0x0000000417167825 */ /* 0x000fe200078e000c */
[----:B------:R2:W-:Y:S05]  /*0420*/  STG.E desc[UR8][R14.64], R28 ;  /* 0x0000001c0e007986 */ /* 0x0005ea000c101908 */
[----:B------:R-:W0:Y:S04]  /*0430*/  LDG.E R22, desc[UR8][R22.64] ;  /* 0x0000000816167981 */ /* 0x000e28000c1e1900 */
[----:B------:R-:W0:Y:S01]  /*0440*/  LDG.E R19, desc[UR8][R16.64+0xc] ;  /* 0x00000c0810137981 */ /* 0x000e22000c1e1900 */
[----:B------:R-:W-:-:S02]  /*0450*/  VIADD R18, R7, 0x10 ;  /* 0x0000001007127836 */ /* 0x000fc40000000000 */
[----:B0-----:R-:W-:Y:S02]  /*0460*/  FFMA R27, -R19, R22, R28 ;  /* 0x00000016131b7223 */ /* 0x001fe4000000011c */
[----:B------:R-:W-:-:S03]  /*0470*/  IMAD.WIDE.U32 R18, R18, 0x4, R12 ;  /* 0x0000000412127825 */ /* 0x000fc600078e000c */
[----:B------:R0:W-:Y:S04]  /*0480*/  STG.E desc[UR8][R14.64], R27 ;  /* 0x0000001b0e007986 */ /* 0x0001e8000c101908 */
[----:B------:R-:W1:Y:S04]  /*0490*/  LDG.E R18, desc[UR8][R18.64] ;  /* 0x0000000812127981 */ /* 0x000e68000c1e1900 */
[----:B------:R-:W1:Y:S01]  /*04a0*/  LDG.E R20, desc[UR8][R16.64+0x10] ;  /* 0x0000100810147981 */ /* 0x000e62000c1e1900 */
[----:B------:R-:W-:Y:S01]  /*04b0*/  IADD3 R21, PT, PT, R24, 0x10, RZ ;  /* 0x0000001018157810 */ /* 0x000fe20007ffe0ff */
[----:B-1----:R-:W-:-:S04]  /*04c0*/  FFMA R29, -R20, R18, R27 ;  /* 0x00000012141d7223 */ /* 0x002fc8000000011b */
        /* <DEDUP_REMOVED lines=14> */
[----:B------:R0:W3:Y:S04]  /*05b0*/  LDG.E R20, desc[UR8][R16.64+0x1c] ;  /* 0x00001c0810147981 */ /* 0x0000e8000c1e1900 */
[----:B------:R-:W3:Y:S01]  /*05c0*/  LDG.E R18, desc[UR8][R18.64] ;  /* 0x0000000812127981 */ /* 0x000ee2000c1e1900 */
[----:B------:R-:W-:Y:S01]  /*05d0*/  UIADD3 UR6, UPT, UPT, UR6, 0x8, URZ ;  /* 0x0000000806067890 */ /* 0x000fe2000fffe0ff */
[----:B-1----:R-:W-:-:S02]  /*05e0*/  MOV R29, UR11 ;  /* 0x0000000b001d7c02 */ /* 0x002fc40008000f00 */
[----:B------:R-:W-:Y:S01]  /*05f0*/  MOV R22, UR11 ;  /* 0x0000000b00167c02 */ /* 0x000fe20008000f00 */
[----:B------:R-:W-:Y:S01]  /*0600*/  UISETP.NE.AND UP0, UPT, UR6, URZ, UPT ;  /* 0x000000ff0600728c */ /* 0x000fe2000bf05270 */
[----:B------:R-:W-:Y:S01]  /*0610*/  MOV R23, UR11 ;  /* 0x0000000b00177c02 */ /* 0x000fe20008000f00 */
[----:B------:R-:W-:Y:S01]  /*0620*/  IMAD R6, R29, 0x8, R6 ;  /* 0x000000081d067824 */ /* 0x000fe200078e0206 */
[----:B0-----:R-:W-:Y:S01]  /*0630*/  MOV R16, UR11 ;  /* 0x0000000b00107c02 */ /* 0x001fe20008000f00 */
[----:B------:R-:W-:Y:S01]  /*0640*/  IMAD R24, R22, 0x8, R24 ;  /* 0x0000000816187824 */ /* 0x000fe200078e0218 */
[----:B------:R-:W-:Y:S02]  /*0650*/  MOV R17, UR11 ;  /* 0x0000000b00117c02 */ /* 0x000fe40008000f00 */
[----:B------:R-:W-:Y:S02]  /*0660*/  LEA R26, R23, R26, 0x3 ;  /* 0x0000001a171a7211 */ /* 0x000fe400078e18ff */
[----:B------:R-:W-:-:S02]  /*0670*/  LEA R25, R16, R25, 0x3 ;  /* 0x0000001910197211 */ /* 0x000fc400078e18ff */
[----:B------:R-:W-:Y:S02]  /*0680*/  LEA R10, R17, R10, 0x3 ;  /* 0x0000000a110a7211 */ /* 0x000fe400078e18ff */
[----:B------:R-:W-:Y:S01]  /*0690*/  IADD3 R8, PT, PT, R8, 0x8, RZ ;  /* 0x0000000808087810 */ /* 0x000fe20007ffe0ff */
[----:B---3--:R-:W-:Y:S01]  /*06a0*/  FFMA R21, -R20, R18, R27 ;  /* 0x0000001214157223 */ /* 0x008fe2000000011b */
[----:B------:R-:W-:Y:S01]  /*06b0*/  MOV R20, UR11 ;  /* 0x0000000b00147c02 */ /* 0x000fe20008000f00 */
[----:B------:R-:W-:-:S03]  /*06c0*/  IMAD.U32 R18, RZ, RZ, UR11 ;  /* 0x0000000bff127e24 */ /* 0x000fc6000f8e00ff */
[----:B------:R2:W-:Y:S01]  /*06d0*/  STG.E desc[UR8][R14.64], R21 ;  /* 0x000000150e007986 */ /* 0x0005e2000c101908 */
[C---:B------:R-:W-:Y:S01]  /*06e0*/  IMAD R9, R20.reuse, 0x8, R9 ;  /* 0x0000000814097824 */ /* 0x040fe200078e0209 */
[----:B------:R-:W-:Y:S01]  /*06f0*/  LEA R7, R20, R7, 0x3 ;  /* 0x0000000714077211 */ /* 0x000fe200078e18ff */
[----:B------:R-:W-:Y:S01]  /*0700*/  IMAD R11, R18, 0x8, R11 ;  /* 0x00000008120b7824 */ /* 0x000fe200078e020b */
[----:B------:R-:W-:Y:S06]  /*0710*/  BRA.U UP0, `(.L_x_4) ;  /* 0xfffffff900f07547 */ /* 0x000fec000b83ffff */
[----:B------:R-:W-:-:S07]  /*0720*/  MOV R6, UR10 ;  /* 0x0000000a00067c02 */ /* 0x000fce0008000f00 */
.L_x_3:
[----:B------:R-:W-:-:S09]  /*0730*/  ULOP3.LUT UP0, URZ, UR4, 0x7, URZ, 0xc0, !UPT ;  /* 0x0000000704ff7892 */ /* 0x000fd2000f80c0ff */
[----:B------:R-:W-:Y:S05]  /*0740*/  BRA.U !UP0, `(.L_x_5) ;  /* 0x0000000108ec7547 */ /* 0x000fea000b800000 */
[----:B------:R-:W-:-:S04]  /*0750*/  LOP3.LUT R8, R3, 0x7, RZ, 0xc0, !PT ;  /* 0x0000000703087812 */ /* 0x000fc800078ec0ff */
[C---:B------:R-:W-:Y:S01]  /*0760*/  LOP3.LUT P1, RZ, R8.reuse, 0x3, RZ, 0xc0, !PT ;  /* 0x0000000308ff7812 */ /* 0x040fe2000782c0ff */
[----:B------:R-:W-:-:S05]  /*0770*/  VIADD R7, R8, 0xffffffff ;  /* 0xffffffff08077836 */ /* 0x000fca0000000000 */
[----:B------:R-:W-:-:S13]  /*0780*/  ISETP.GE.U32.AND P0, PT, R7, 0x3, PT ;  /* 0x000000030700780c */ /* 0x000fda0003f06070 */
[----:B------:R-:W-:Y:S05]  /*0790*/  @!P0 BRA `(.L_x_6) ;  /* 0x00000000006c8947 */ /* 0x000fea0003800000 */
[C---:B------:R-:W-:Y:S01]  /*07a0*/  IMAD R7, R6.reuse, UR11, R5 ;  /* 0x0000000b06077c24 */ /* 0x040fe2000f8e0205 */
[----:B------:R-:W-:-:S03]  /*07b0*/  IADD3 R9, PT, PT, R6, UR7, RZ ;  /* 0x0000000706097c10 */ /* 0x000fc6000fffe0ff */
[----:B------:R-:W-:-:S04]  /*07c0*/  IMAD.WIDE.U32 R10, R7, 0x4, R12 ;  /* 0x00000004070a7825 */ /* 0x000fc800078e000c */
[----:B------:R-:W-:Y:S02]  /*07d0*/  IMAD.WIDE R8, R9, 0x4, R12 ;  /* 0x0000000409087825 */ /* 0x000fe400078e020c */
[----:B------:R-:W2:Y:S04]  /*07e0*/  LDG.E R10, desc[UR8][R10.64] ;  /* 0x000000080a0a7981 */ /* 0x000ea8000c1e1900 */
[----:B------:R-:W2:Y:S01]  /*07f0*/  LDG.E R16, desc[UR8][R8.64] ;  /* 0x0000000808107981 */ /* 0x000ea2000c1e1900 */
[----:B------:R-:W-:Y:S01]  /*0800*/  IADD3 R7, PT, PT, R7, UR11, RZ ;  /* 0x0000000b07077c10 */ /* 0x000fe2000fffe0ff */
[----:B--2--5:R-:W-:-:S04]  /*0810*/  FFMA R21, -R16, R10, R21 ;  /* 0x0000000a10157223 */ /* 0x024fc80000000115 */
[C---:B------:R-:W-:Y:S01]  /*0820*/  IMAD.WIDE.U32 R16, R7.reuse, 0x4, R12 ;  /* 0x0000000407107825 */ /* 0x040fe200078e000c */
[----:B------:R0:W-:Y:S05]  /*0830*/  STG.E desc[UR8][R14.64], R21 ;  /* 0x000000150e007986 */ /* 0x0001ea000c101908 */
[----:B------:R-:W2:Y:S04]  /*0840*/  LDG.E R16, desc[UR8][R16.64] ;  /* 0x0000000810107981 */ /* 0x000ea8000c1e1900 */
[----:B------:R-:W2:Y:S01]  /*0850*/  LDG.E R18, desc[UR8][R8.64+0x4] ;  /* 0x0000040808127981 */ /* 0x000ea2000c1e1900 */
[----:B------:R-:W-:-:S02]  /*0860*/  VIADD R23, R7, UR11 ;  /* 0x0000000b07177c36 */ /* 0x000fc40008000000 */
[----:B--2---:R-:W-:Y:S02]  /*0870*/  FFMA R7, -R18, R16, R21 ;  /* 0x0000001012077223 */ /* 0x004fe40000000115 */
[----:B------:R-:W-:-:S03]  /*0880*/  IMAD.WIDE.U32 R18, R23, 0x4, R12 ;  /* 0x0000000417127825 */ /* 0x000fc600078e000c */
[----:B------:R1:W-:Y:S04]  /*0890*/  STG.E desc[UR8][R14.64], R7 ;  /* 0x000000070e007986 */ /* 0x0003e8000c101908 */
[----:B------:R-:W2:Y:S04]  /*08a0*/  LDG.E R18, desc[UR8][R18.64] ;  /* 0x0000000812127981 */ /* 0x000ea8000c1e1900 */
[----:B------:R-:W2:Y:S01]  /*08b0*/  LDG.E R10, desc[UR8][R8.64+0x8] ;  /* 0x00000808080a7981 */ /* 0x000ea2000c1e1900 */
[----:B------:R-:W-:Y:S01]  /*08c0*/  IADD3 R11, PT, PT, R23, UR11, RZ ;  /* 0x0000000b170b7c10 */ /* 0x000fe2000fffe0ff */
[----:B--2---:R-:W-:-:S04]  /*08d0*/  FFMA R23, -R10, R18, R7 ;  /* 0x000000120a177223 */ /* 0x004fc80000000107 */
[----:B------:R-:W-:Y:S01]  /*08e0*/  IMAD.WIDE.U32 R10, R11, 0x4, R12 ;  /* 0x000000040b0a7825 */ /* 0x000fe200078e000c */
[----:B------:R1:W-:Y:S04]  /*08f0*/  STG.E desc[UR8][R14.64], R23 ;  /* 0x000000170e007986 */ /* 0x0003e8000c101908 */
[----:B------:R-:W0:Y:S04]  /*0900*/  LDG.E R16, desc[UR8][R8.64+0xc] ;  /* 0x00000c0808107981 */ /* 0x000e28000c1e1900 */
[----:B------:R-:W0:Y:S01]  /*0910*/  LDG.E R10, desc[UR8][R10.64] ;  /* 0x000000080a0a7981 */ /* 0x000e22000c1e1900 */
[----:B------:R-:W-:Y:S01]  /*0920*/  IADD3 R6, PT, PT, R6, 0x4, RZ ;  /* 0x0000000406067810 */ /* 0x000fe20007ffe0ff */
[----:B0-----:R-:W-:-:S05]  /*0930*/  FFMA R21, -R16, R10, R23 ;  /* 0x0000000a10157223 */ /* 0x001fca0000000117 */
[----:B------:R1:W-:Y:S02]  /*0940*/  STG.E desc[UR8][R14.64], R21 ;  /* 0x000000150e007986 */ /* 0x0003e4000c101908 */
.L_x_6:
[----:B------:R-:W-:Y:S05]  /*0950*/  @!P1 BRA `(.L_x_5) ;  /* 0x0000000000689947 */ /* 0x000fea0003800000 */
[----:B------:R-:W-:-:S13]  /*0960*/  LOP3.LUT P0, RZ, R2, 0x3, RZ, 0xc0, !PT ;  /* 0x0000000302ff7812 */ /* 0x000fda000780c0ff */
[C---:B-1----:R-:W-:Y:S02]  /*0970*/  @P0 IMAD R7, R6.reuse, UR11, R5 ;  /* 0x0000000b06070c24 */ /* 0x042fe4000f8e0205 */
[----:B------:R-:W-:Y:S02]  /*0980*/  @P0 VIADD R9, R6, UR7 ;  /* 0x0000000706090c36 */ /* 0x000fe40008000000 */
[----:B------:R-:W-:-:S04]  /*0990*/  @P0 IMAD.WIDE.U32 R10, R7, 0x4, R12 ;  /* 0x00000004070a0825 */ /* 0x000fc800078e000c */
[----:B------:R-:W-:Y:S02]  /*09a0*/  @P0 IMAD.WIDE R8, R9, 0x4, R12 ;  /* 0x0000000409080825 */ /* 0x000fe400078e020c */
[----:B------:R-:W3:Y:S04]  /*09b0*/  @P0 LDG.E R10, desc[UR8][R10.64] ;  /* 0x000000080a0a0981 */ /* 0x000ee8000c1e1900 */
[----:B------:R-:W3:Y:S01]  /*09c0*/  @P0 LDG.E R16, desc[UR8][R8.64] ;  /* 0x0000000808100981 */ /* 0x000ee2000c1e1900 */
[----:B------:R-:W-:Y:S02]  /*09d0*/  @P0 IADD3 R17, PT, PT, R7, UR11, RZ ;  /* 0x0000000b07110c10 */ /* 0x000fe4000fffe0ff */
[----:B------:R-:W-:-:S04]  /*09e0*/  LOP3.LUT R7, R2, 0x1, RZ, 0xc0, !PT ;  /* 0x0000000102077812 */ /* 0x000fc800078ec0ff */
[----:B------:R-:W-:Y:S01]  /*09f0*/  ISETP.NE.U32.AND P1, PT, R7, 0x1, PT ;  /* 0x000000010700780c */ /* 0x000fe20003f25070 */
[----:B---3-5:R-:W-:Y:S01]  /*0a00*/  @P0 FFMA R19, -R16, R10, R21 ;  /* 0x0000000a10130223 */ /* 0x028fe20000000115 */
[----:B------:R-:W-:-:S04]  /*0a10*/  @P0 IMAD.WIDE.U32 R16, R17, 0x4, R12 ;  /* 0x0000000411100825 */ /* 0x000fc800078e000c */
[----:B------:R0:W-:Y:S04]  /*0a20*/  @P0 STG.E desc[UR8][R14.64], R19 ;  /* 0x000000130e000986 */ /* 0x0001e8000c101908 */
[----:B------:R-:W2:Y:S04]  /*0a30*/  @P0 LDG.E R18, desc[UR8][R8.64+0x4] ;  /* 0x0000040808120981 */ /* 0x000ea8000c1e1900 */
[----:B------:R-:W2:Y:S01]  /*0a40*/  @P0 LDG.E R16, desc[UR8][R16.64] ;  /* 0x0000000810100981 */ /* 0x000ea2000c1e1900 */
[----:B------:R-:W-:-:S05]  /*0a50*/  @P0 IADD3 R6, PT, PT, R6, 0x2, RZ ;  /* 0x0000000206060810 */ /* 0x000fca0007ffe0ff */
[C---:B------:R-:W-:Y:S02]  /*0a60*/  @P1 VIADD R7, R6.reuse, UR7 ;  /* 0x0000000706071c36 */ /* 0x040fe40008000000 */
[----:B------:R-:W-:Y:S02]  /*0a70*/  @P1 IMAD R11, R6, UR11, R5 ;  /* 0x0000000b060b1c24 */ /* 0x000fe4000f8e0205 */
[----:B------:R-:W-:-:S04]  /*0a80*/  @P1 IMAD.WIDE R6, R7, 0x4, R12 ;  /* 0x0000000407061825 */ /* 0x000fc800078e020c */
[----:B------:R-:W-:-:S04]  /*0a90*/  @P1 IMAD.WIDE.U32 R12, R11, 0x4, R12 ;  /* 0x000000040b0c1825 */ /* 0x000fc800078e000c */
[----:B--2---:R-:W-:-:S05]  /*0aa0*/  @P0 FFMA R21, -R18, R16, R19 ;  /* 0x0000001012150223 */ /* 0x004fca0000000113 */
[----:B------:R0:W-:Y:S04]  /*0ab0*/  @P0 STG.E desc[UR8][R14.64], R21 ;  /* 0x000000150e000986 */ /* 0x0001e8000c101908 */
[----:B------:R-:W2:Y:S04]  /*0ac0*/  @P1 LDG.E R6, desc[UR8][R6.64] ;  /* 0x0000000806061981 */ /* 0x000ea8000c1e1900 */
[----:B------:R-:W2:Y:S02]  /*0ad0*/  @P1 LDG.E R12, desc[UR8][R12.64] ;  /* 0x000000080c0c1981 */ /* 0x000ea4000c1e1900 */
[----:B--2---:R-:W-:-:S05]  /*0ae0*/  @P1 FFMA R9, -R6, R12, R21 ;  /* 0x0000000c06091223 */ /* 0x004fca0000000115 */
[----:B------:R0:W-:Y:S02]  /*0af0*/  @P1 STG.E desc[UR8][R14.64], R9 ;  /* 0x000000090e001986 */ /* 0x0001e4000c101908 */
.L_x_5:
[----:B------:R-:W-:-:S04]  /*0b00*/  UIADD3 UR6, UPT, UPT, UR4, 0x1, URZ ;  /* 0x0000000104067890 */ /* 0x000fc8000fffe0ff */
[----:B------:R-:W-:-:S06]  /*0b10*/  UISETP.NE.AND UP0, UPT, UR6, 0x10, UPT ;  /* 0x000000100600788c */ /* 0x000fcc000bf05270 */
[----:B------:R-:W-:-:S13]  /*0b20*/  PLOP3.LUT P0, PT, PT, PT, UP0, 0x80, 0x8 ;  /* 0x000000000008781c */ /* 0x000fda0003f0f008 */
[----:B------:R-:W-:Y:S05]  /*0b30*/  @!P0 EXIT ;  /* 0x000000000000894d */ /* 0x000fea0003800000 */
[----:B------:R-:W-:Y:S01]  /*0b40*/  IADD3 R2, PT, PT, R2, 0x1, RZ ;  /* 0x0000000102027810 */ /* 0x000fe20007ffe0ff */
[----:B------:R-:W-:Y:S06]  /*0b50*/  BRA `(.L_x_7) ;  /* 0xfffffff400687947 */ /* 0x000fec000383ffff */
.L_x_2:
[----:B------:R-:W0:Y:S01]  /*0b60*/  S2R R0, SR_CTAID.X ;  /* 0x0000000000007919 */ /* 0x000e220000002500 */
[----:B------:R-:W0:Y:S01]  /*0b70*/  LDC.64 R10, c[0x0][0x388] ;  /* 0x0000e200ff0a7b82 */ /* 0x000e220000000a00 */
[----:B------:R-:W-:Y:S01]  /*0b80*/  IADD3 R2, PT, PT, R2, -0x10, RZ ;  /* 0xfffffff002027810 */ /* 0x000fe20007ffe0ff */
[----:B------:R-:W-:Y:S01]  /*0b90*/  HFMA2 R8, -RZ, RZ, 0, 0 ;  /* 0x00000000ff087431 */ /* 0x000fe200000001ff */
[----:B------:R-:W-:Y:S02]  /*0ba0*/  PRMT R9, RZ, 0x7610, R9 ;  /* 0x00007610ff097816 */ /* 0x000fe40000000009 */
[----:B0-----:R-:W-:-:S05]  /*0bb0*/  LEA R0, R0, R11, 0x4 ;  /* 0x0000000b00007211 */ /* 0x001fca00078e20ff */
[----:B------:R-:W-:-:S04]  /*0bc0*/  VIADD R0, R0, 0x10 ;  /* 0x0000001000007836 */ /* 0x000fc80000000000 */
[----:B------:R-:W-:-:S04]  /*0bd0*/  IMAD R11, R0, R10, R11 ;  /* 0x0000000a000b7224 */ /* 0x000fc800078e020b */
[----:B------:R-:W-:Y:S01]  /*0be0*/  IMAD R11, R2, R10, R11 ;  /* 0x0000000a020b7224 */ /* 0x000fe200078e020b */
[----:B------:R-:W-:-:S07]  /*0bf0*/  PRMT R10, RZ, 0x7610, R10 ;  /* 0x00007610ff0a7816 */ /* 0x000fce000000000a */
.L_x_14:
[----:B0-----:R-:W0:Y:S01]  /*0c00*/  LDC.64 R2, c[0x0][0x380] ;  /* 0x0000e000ff027b82 */ /* 0x001e220000000a00 */
[----:B-12---:R-:W-:-:S04]  /*0c10*/  IMAD.IADD R5, R11, 0x1, R8 ;  /* 0x000000010b057824 */ /* 0x006fc800078e0208 */
[----:B0-----:R-:W-:-:S05]  /*0c20*/  IMAD.WIDE R4, R5, 0x4, R2 ;  /* 0x0000000405047825 */ /* 0x001fca00078e0202 */
[----:B------:R0:W5:Y:S01]  /*0c30*/  LDG.E R17, desc[UR8][R4.64] ;  /* 0x0000000804117981 */ /* 0x000162000c1e1900 */
[----:B------:R-:W-:-:S13]  /*0c40*/  ISETP.NE.AND P0, PT, R8, RZ, PT ;  /* 0x000000ff0800720c */ /* 0x000fda0003f05270 */
[----:B0-----:R-:W-:Y:S05]  /*0c50*/  @!P0 BRA `(.L_x_8) ;  /* 0x0000000400dc8947 */ /* 0x001fea0003800000 */
[----:B------:R-:W0:Y:S01]  /*0c60*/  LDC R13, c[0x0][0x38c] ;  /* 0x0000e300ff0d7b82 */ /* 0x000e220000000800 */
[C---:B------:R-:W-:Y:S02]  /*0c70*/  ISETP.GE.U32.AND P0, PT, R8.reuse, 0x8, PT ;  /* 0x000000080800780c */ /* 0x040fe40003f06070 */
[C---:B------:R-:W-:Y:S02]  /*0c80*/  LOP3.LUT P1, RZ, R8.reuse, 0x7, RZ, 0xc0, !PT ;  /* 0x0000000708ff7812 */ /* 0x040fe4000782c0ff */
[----:B------:R-:W-:Y:S02]  /*0c90*/  MOV R0, RZ ;  /* 0x000000ff00007202 */ /* 0x000fe40000000f00 */
[----:B0-----:R-:W-:-:S07]  /*0ca0*/  IADD3 R12, PT, PT, R8, R13, RZ ;  /* 0x0000000d080c7210 */ /* 0x001fce0007ffe0ff */
[----:B------:R-:W-:Y:S05]  /*0cb0*/  @!P0 BRA `(.L_x_9) ;  /* 0x0000000000c88947 */ /* 0x000fea0003800000 */
[----:B------:R-:W-:Y:S01]  /*0cc0*/  LOP3.LUT R0, R8, 0x7ffffff8, RZ, 0xc0, !PT ;  /* 0x7ffffff808007812 */ /* 0x000fe200078ec0ff */
[----:B------:R-:W-:-:S07]  /*0cd0*/  IMAD.MOV.U32 R14, RZ, RZ, RZ ;  /* 0x000000ffff0e7224 */ /* 0x000fce00078e00ff */
.L_x_10:
[----:B------:R-:W0:Y:S01]  /*0ce0*/  LDC R15, c[0x0][0x388] ;  /* 0x0000e200ff0f7b82 */ /* 0x000e220000000800 */
[----:B------:R-:W-:Y:S02]  /*0cf0*/  IADD3 R6, PT, PT, R14, R13, RZ ;  /* 0x0000000d0e067210 */ /* 0x000fe40007ffe0ff */
[----:B------:R-:W-:-:S03]  /*0d00*/  IADD3 R7, PT, PT, R11, R14, RZ ;  /* 0x0000000e0b077210 */ /* 0x000fc60007ffe0ff */
[----:B0-----:R-:W-:Y:S02]  /*0d10*/  IMAD R19, R6, R15, R12 ;  /* 0x0000000f06137224 */ /* 0x001fe400078e020c */
[----:B------:R-:W-:-:S04]  /*0d20*/  IMAD.WIDE R6, R7, 0x4, R2 ;  /* 0x0000000407067825 */ /* 0x000fc800078e0202 */
[----:B------:R-:W-:Y:S01]  /*0d30*/  IMAD.WIDE R18, R19, 0x4, R2 ;  /* 0x0000000413127825 */ /* 0x000fe200078e0202 */
[----:B------:R-:W2:Y:S04]  /*0d40*/  LDG.E R16, desc[UR8][R6.64] ;  /* 0x0000000806107981 */ /* 0x000ea8000c1e1900 */
[----:B------:R-:W2:Y:S02]  /*0d50*/  LDG.E R20, desc[UR8][R18.64] ;  /* 0x0000000812147981 */ /* 0x000ea4000c1e1900 */
[----:B--2--5:R-:W-:Y:S01]  /*0d60*/  FFMA R23, -R16, R20, R17 ;  /* 0x0000001410177223 */ /* 0x024fe20000000111 */
[----:B-1----:R-:W-:-:S04]  /*0d70*/  IMAD.WIDE R16, R15, 0x4, R18 ;  /* 0x000000040f107825 */ /* 0x002fc800078e0212 */
[----:B------:R0:W-:Y:S04]  /*0d80*/  STG.E desc[UR8][R4.64], R23 ;  /* 0x0000001704007986 */ /* 0x0001e8000c101908 */
[----:B------:R-:W2:Y:S04]  /*0d90*/  LDG.E R20, desc[UR8][R6.64+0x4] ;  /* 0x0000040806147981 */ /* 0x000ea8000c1e1900 */
[----:B------:R-:W2:Y:S02]  /*0da0*/  LDG.E R21, desc[UR8][R16.64] ;  /* 0x0000000810157981 */ /* 0x000ea4000c1e1900 */
[----:B--2---:R-:W-:Y:S01]  /*0db0*/  FFMA R25, -R20, R21, R23 ;  /* 0x0000001514197223 */ /* 0x004fe20000000117 */
[----:B------:R-:W-:-:S04]  /*0dc0*/  IMAD.WIDE R20, R15, 0x4, R16 ;  /* 0x000000040f147825 */ /* 0x000fc800078e0210 */
[----:B------:R1:W-:Y:S04]  /*0dd0*/  STG.E desc[UR8][R4.64], R25 ;  /* 0x0000001904007986 */ /* 0x0003e8000c101908 */
[----:B------:R-:W2:Y:S04]  /*0de0*/  LDG.E R22, desc[UR8][R6.64+0x8] ;  /* 0x0000080806167981 */ /* 0x000ea8000c1e1900 */
[----:B------:R-:W2:Y:S01]  /*0df0*/  LDG.E R24, desc[UR8][R20.64] ;  /* 0x0000000814187981 */ /* 0x000ea2000c1e1900 */
[----:B------:R-:W-:-:S04]  /*0e00*/  IMAD.WIDE R18, R15, 0x4, R20 ;  /* 0x000000040f127825 */ /* 0x000fc800078e0214 */
[----:B--2---:R-:W-:-:S05]  /*0e10*/  FFMA R27, -R22, R24, R25 ;  /* 0x00000018161b7223 */ /* 0x004fca0000000119 */
[----:B------:R2:W-:Y:S04]  /*0e20*/  STG.E desc[UR8][R4.64], R27 ;  /* 0x0000001b04007986 */ /* 0x0005e8000c101908 */
[----:B------:R-:W3:Y:S04]  /*0e30*/  LDG.E R22, desc[UR8][R6.64+0xc] ;  /* 0x00000c0806167981 */ /* 0x000ee8000c1e1900 */
[----:B0-----:R-:W3:Y:S01]  /*0e40*/  LDG.E R23, desc[UR8][R18.64] ;  /* 0x0000000812177981 */ /* 0x001ee2000c1e1900 */
[----:B------:R-:W-:-:S04]  /*0e50*/  IMAD.WIDE R16, R15, 0x4, R18 ;  /* 0x000000040f107825 */ /* 0x000fc800078e0212 */
[----:B---3--:R-:W-:-:S05]  /*0e60*/  FFMA R23, -R22, R23, R27 ;  /* 0x0000001716177223 */ /* 0x008fca000000011b */
[----:B------:R0:W-:Y:S04]  /*0e70*/  STG.E desc[UR8][R4.64], R23 ;  /* 0x0000001704007986 */ /* 0x0001e8000c101908 */
[----:B------:R-:W1:Y:S04]  /*0e80*/  LDG.E R22, desc[UR8][R6.64+0x10] ;  /* 0x0000100806167981 */ /* 0x000e68000c1e1900 */
[----:B------:R-:W1:Y:S01]  /*0e90*/  LDG.E R24, desc[UR8][R16.64] ;  /* 0x0000000810187981 */ /* 0x000e62000c1e1900 */
[----:B------:R-:W-:-:S04]  /*0ea0*/  IMAD.WIDE R20, R15, 0x4, R16 ;  /* 0x000000040f147825 */ /* 0x000fc800078e0210 */
[----:B-1----:R-:W-:-:S05]  /*0eb0*/  FFMA R25, -R22, R24, R23 ;  /* 0x0000001816197223 */ /* 0x002fca0000000117 */
[----:B------:R1:W-:Y:S04]  /*0ec0*/  STG.E desc[UR8][R4.64], R25 ;  /* 0x0000001904007986 */ /* 0x0003e8000c101908 */
[----:B------:R-:W2:Y:S04]  /*0ed0*/  LDG.E R22, desc[UR8][R6.64+0x14] ;  /* 0x0000140806167981 */ /* 0x000ea8000c1e1900 */
[----:B------:R-:W2:Y:S01]  /*0ee0*/  LDG.E R24, desc[UR8][R20.64] ;  /* 0x0000000814187981 */ /* 0x000ea2000c1e1900 */
[----:B------:R-:W-:-:S04]  /*0ef0*/  IMAD.WIDE R18, R15, 0x4, R20 ;  /* 0x000000040f127825 */ /* 0x000fc800078e0214 */
[----:B--2---:R-:W-:-:S05]  /*0f00*/  FFMA R27, -R22, R24, R25 ;  /* 0x00000018161b7223 */ /* 0x004fca0000000119 */
[----:B------:R1:W-:Y:S04]  /*0f10*/  STG.E desc[UR8][R4.64], R27 ;  /* 0x0000001b04007986 */ /* 0x0003e8000c101908 */
[----:B0-----:R-:W2:Y:S04]  /*0f20*/  LDG.E R23, desc[UR8][R18.64] ;  /* 0x0000000812177981 */ /* 0x001ea8000c1e1900 */
[----:B------:R-:W2:Y:S02]  /*0f30*/  LDG.E R22, desc[UR8][R6.64+0x18] ;  /* 0x0000180806167981 */ /* 0x000ea4000c1e1900 */
[----:B--2---:R-:W-:Y:S01]  /*0f40*/  FFMA R29, -R22, R23, R27 ;  /* 0x00000017161d7223 */ /* 0x004fe2000000011b */
[----:B------:R-:W-:-:S04]  /*0f50*/  IMAD.WIDE R22, R15, 0x4, R18 ;  /* 0x000000040f167825 */ /* 0x000fc800078e0212 */
[----:B------:R1:W-:Y:S04]  /*0f60*/  STG.E desc[UR8][R4.64], R29 ;  /* 0x0000001d04007986 */ /* 0x0003e8000c101908 */
[----:B------:R-:W2:Y:S04]  /*0f70*/  LDG.E R16, desc[UR8][R6.64+0x1c] ;  /* 0x00001c0806107981 */ /* 0x000ea8000c1e1900 */
[----:B------:R-:W2:Y:S01]  /*0f80*/  LDG.E R22, desc[UR8][R22.64] ;  /* 0x0000000816167981 */ /* 0x000ea2000c1e1900 */
[----:B------:R-:W-:-:S05]  /*0f90*/  VIADD R14, R14, 0x8 ;  /* 0x000000080e0e7836 */ /* 0x000fca0000000000 */
[----:B------:R-:W-:Y:S01]  /*0fa0*/  ISETP.NE.AND P0, PT, R14, R0, PT ;  /* 0x000000000e00720c */ /* 0x000fe20003f05270 */
[----:B--2---:R-:W-:-:S05]  /*0fb0*/  FFMA R17, -R16, R22, R29 ;  /* 0x0000001610117223 */ /* 0x004fca000000011d */
[----:B------:R1:W-:Y:S07]  /*0fc0*/  STG.E desc[UR8][R4.64], R17 ;  /* 0x0000001104007986 */ /* 0x0003ee000c101908 */
[----:B------:R-:W-:Y:S05]  /*0fd0*/  @P0 BRA `(.L_x_10) ;  /* 0xfffffffc00400947 */ /* 0x000fea000383ffff */
.L_x_9:
[----:B------:R-:W-:Y:S05]  /*0fe0*/  @!P1 BRA `(.L_x_8) ;  /* 0x0000000000f89947 */ /* 0x000fea0003800000 */
[----:B------:R-:W-:-:S04]  /*0ff0*/  LOP3.LUT R7, R10, 0x7, RZ, 0xc0, !PT ;  /* 0x000000070a077812 */ /* 0x000fc800078ec0ff */
[C---:B------:R-:W-:Y:S02]  /*1000*/  IADD3 R6, PT, PT, R7.reuse, -0x1, RZ ;  /* 0xffffffff07067810 */ /* 0x040fe40007ffe0ff */
[----:B------:R-:W-:Y:S02]  /*1010*/  LOP3.LUT P1, RZ, R7, 0x3, RZ, 0xc0, !PT ;  /* 0x0000000307ff7812 */ /* 0x000fe4000782c0ff */
[----:B------:R-:W-:-:S13]  /*1020*/  ISETP.GE.U32.AND P0, PT, R6, 0x3, PT ;  /* 0x000000030600780c */ /* 0x000fda0003f06070 */
[----:B------:R-:W-:Y:S05]  /*1030*/  @!P0 BRA `(.L_x_11) ;  /* 0x0000000000688947 */ /* 0x000fea0003800000 */
[----:B------:R-:W0:Y:S01]  /*1040*/  LDC R19, c[0x0][0x388] ;  /* 0x0000e200ff137b82 */ /* 0x000e220000000800 */
[----:B------:R-:W-:Y:S01]  /*1050*/  IADD3 R6, PT, PT, R0, R13, RZ ;  /* 0x0000000d00067210 */ /* 0x000fe20007ffe0ff */
[----:B------:R-:W-:-:S04]  /*1060*/  IMAD.IADD R7, R11, 0x1, R0 ;  /* 0x000000010b077824 */ /* 0x000fc800078e0200 */
        /* <DEDUP_REMOVED lines=18> */
[----:B------:R-:W2:Y:S04]  /*1190*/  LDG.E R18, desc[UR8][R6.64+0xc] ;  /* 0x00000c0806127981 */ /* 0x000ea8000c1e1900 */
[----:B------:R-:W2:Y:S01]  /*11a0*/  LDG.E R14, desc[UR8][R14.64] ;  /* 0x000000080e0e7981 */ /* 0x000ea2000c1e1900 */
[----:B------:R-:W-:Y:S01]  /*11b0*/  IADD3 R0, PT, PT, R0, 0x4, RZ ;  /* 0x0000000400007810 */ /* 0x000fe20007ffe0ff */
[----:B--2---:R-:W-:-:S05]  /*11c0*/  FFMA R17, -R18, R14, R27 ;  /* 0x0000000e12117223 */ /* 0x004fca000000011b */
[----:B------:R0:W-:Y:S02]  /*11d0*/  STG.E desc[UR8][R4.64], R17 ;  /* 0x0000001104007986 */ /* 0x0001e4000c101908 */
.L_x_11:
[----:B------:R-:W-:Y:S05]  /*11e0*/  @!P1 BRA `(.L_x_8) ;  /* 0x0000000000789947 */ /* 0x000fea0003800000 */
[----:B------:R-:W-:-:S04]  /*11f0*/  LOP3.LUT R6, R9, 0x3, RZ, 0xc0, !PT ;  /* 0x0000000309067812 */ /* 0x000fc800078ec0ff */
[----:B------:R-:W-:-:S13]  /*1200*/  ISETP.NE.AND P0, PT, R6, 0x1, PT ;  /* 0x000000010600780c */ /* 0x000fda0003f05270 */
[----:B------:R-:W2:Y:S01]  /*1210*/  @P0 LDC R19, c[0x0][0x388] ;  /* 0x0000e200ff130b82 */ /* 0x000ea20000000800 */
[----:B------:R-:W-:Y:S01]  /*1220*/  @P0 IADD3 R15, PT, PT, R0, R13, RZ ;  /* 0x0000000d000f0210 */ /* 0x000fe20007ffe0ff */
[----:B------:R-:W-:-:S04]  /*1230*/  @P0 IMAD.IADD R7, R11, 0x1, R0 ;  /* 0x000000010b070824 */ /* 0x000fc800078e0200 */
[----:B------:R-:W-:-:S05]  /*1240*/  @P0 IMAD.WIDE R6, R7, 0x4, R2 ;  /* 0x0000000407060825 */ /* 0x000fca00078e0202 */
[----:B------:R-:W3:Y:S01]  /*1250*/  @P0 LDG.E R16, desc[UR8][R6.64] ;  /* 0x0000000806100981 */ /* 0x000ee2000c1e1900 */
[----:B--2---:R-:W-:-:S04]  /*1260*/  @P0 IMAD R15, R15, R19, R12 ;  /* 0x000000130f0f0224 */ /* 0x004fc800078e020c */
[----:B------:R-:W-:-:S05]  /*1270*/  @P0 IMAD.WIDE R14, R15, 0x4, R2 ;  /* 0x000000040f0e0825 */ /* 0x000fca00078e0202 */
[----:B------:R-:W3:Y:S01]  /*1280*/  @P0 LDG.E R18, desc[UR8][R14.64] ;  /* 0x000000080e120981 */ /* 0x000ee2000c1e1900 */
[----:B------:R-:W-:-:S04]  /*1290*/  LOP3.LUT R20, R9, 0x1, RZ, 0xc0, !PT ;  /* 0x0000000109147812 */ /* 0x000fc800078ec0ff */
[----:B------:R-:W-:-:S13]  /*12a0*/  ISETP.NE.U32.AND P1, PT, R20, 0x1, PT ;  /* 0x000000011400780c */ /* 0x000fda0003f25070 */
[----:B------:R-:W2:Y:S01]  /*12b0*/  @!P1 LDC R20, c[0x0][0x388] ;  /* 0x0000e200ff149b82 */ /* 0x000ea20000000800 */
[----:B---3-5:R-:W-:Y:S01]  /*12c0*/  @P0 FFMA R21, -R16, R18, R17 ;  /* 0x0000001210150223 */ /* 0x028fe20000000111 */
[----:B------:R-:W-:-:S04]  /*12d0*/  @P0 IMAD.WIDE R18, R19, 0x4, R14 ;  /* 0x0000000413120825 */ /* 0x000fc800078e020e */
[----:B------:R-:W-:Y:S04]  /*12e0*/  @P0 STG.E desc[UR8][R4.64], R21 ;  /* 0x0000001504000986 */ /* 0x000fe8000c101908 */
[----:B------:R3:W1:Y:S04]  /*12f0*/  @P0 LDG.E R16, desc[UR8][R6.64+0x4] ;  /* 0x0000040806100981 */ /* 0x000668000c1e1900 */
[----:B------:R-:W1:Y:S01]  /*1300*/  @P0 LDG.E R18, desc[UR8][R18.64] ;  /* 0x0000000812120981 */ /* 0x000e62000c1e1900 */
[----:B------:R-:W-:-:S04]  /*1310*/  @P0 IADD3 R0, PT, PT, R0, 0x2, RZ ;  /* 0x0000000200000810 */ /* 0x000fc80007ffe0ff */
[----:B0-----:R-:W-:Y:S01]  /*1320*/  @!P1 IADD3 R23, PT, PT, R0, R13, RZ ;  /* 0x0000000d00179210 */ /* 0x001fe20007ffe0ff */
[----:B------:R-:W-:-:S04]  /*1330*/  @!P1 IMAD.IADD R13, R11, 0x1, R0 ;  /* 0x000000010b0d9824 */ /* 0x000fc800078e0200 */
[----:B--2---:R-:W-:Y:S02]  /*1340*/  @!P1 IMAD R23, R23, R20, R12 ;  /* 0x0000001417179224 */ /* 0x004fe400078e020c */
[----:B------:R-:W-:-:S04]  /*1350*/  @!P1 IMAD.WIDE R12, R13, 0x4, R2 ;  /* 0x000000040d0c9825 */ /* 0x000fc800078e0202 */
[----:B---3--:R-:W-:-:S04]  /*1360*/  @!P1 IMAD.WIDE R6, R23, 0x4, R2 ;  /* 0x0000000417069825 */ /* 0x008fc800078e0202 */
[----:B-1----:R-:W-:-:S05]  /*1370*/  @P0 FFMA R17, -R16, R18, R21 ;  /* 0x0000001210110223 */ /* 0x002fca0000000115 */
[----:B------:R0:W-:Y:S04]  /*1380*/  @P0 STG.E desc[UR8][R4.64], R17 ;  /* 0x0000001104000986 */ /* 0x0001e8000c101908 */
[----:B------:R-:W0:Y:S04]  /*1390*/  @!P1 LDG.E R12, desc[UR8][R12.64] ;  /* 0x000000080c0c9981 */ /* 0x000e28000c1e1900 */
[----:B------:R-:W0:Y:S02]  /*13a0*/  @!P1 LDG.E R6, desc[UR8][R6.64] ;  /* 0x0000000806069981 */ /* 0x000e24000c1e1900 */
[----:B0-----:R-:W-:-:S05]  /*13b0*/  @!P1 FFMA R17, -R12, R6, R17 ;  /* 0x000000060c119223 */ /* 0x001fca0000000111 */
[----:B------:R2:W-:Y:S02]  /*13c0*/  @!P1 STG.E desc[UR8][R4.64], R17 ;  /* 0x0000001104009986 */ /* 0x0005e4000c101908 */
.L_x_8:
[----:B------:R-:W3:Y:S02]  /*13d0*/  LDCU.64 UR4, c[0x0][0x388] ;  /* 0x00007100ff0477ac */ /* 0x000ee40008000a00 */
[----:B---3--:R-:W-:-:S05]  /*13e0*/  IADD3 R7, PT, PT, R8, UR5, RZ ;  /* 0x0000000508077c10 */ /* 0x008fca000fffe0ff */
[----:B------:R-:W-:-:S04]  /*13f0*/  IMAD R7, R7, UR4, R7 ;  /* 0x0000000407077c24 */ /* 0x000fc8000f8e0207 */
[----:B------:R-:W-:-:S05]  /*1400*/  IMAD.WIDE R2, R7, 0x4, R2 ;  /* 0x0000000407027825 */ /* 0x000fca00078e0202 */
[----:B------:R-:W3:Y:S01]  /*1410*/  LDG.E R12, desc[UR8][R2.64] ;  /* 0x00000008020c7981 */ /* 0x000ee2000c1e1900 */
[----:B------:R-:W-:Y:S01]  /*1420*/  BSSY.RECONVERGENT B0, `(.L_x_12) ;  /* 0x000000d000007945 */ /* 0x000fe20003800200 */
[----:B---3--:R-:W3:Y:S08]  /*1430*/  MUFU.RCP R0, R12 ;  /* 0x0000000c00007308 */ /* 0x008ef00000001000 */
[----:B-----5:R-:W4:Y:S01]  /*1440*/  FCHK P0, R17, R12 ;  /* 0x0000000c11007302 */ /* 0x020f220000000000 */
[----:B---3--:R-:W-:-:S04]  /*1450*/  FFMA R7, -R12, R0, 1 ;  /* 0x3f8000000c077423 */ /* 0x008fc80000000100 */
[----:B------:R-:W-:-:S04]  /*1460*/  FFMA R0, R0, R7, R0 ;  /* 0x0000000700007223 */ /* 0x000fc80000000000 */
[----:B------:R-:W-:-:S04]  /*1470*/  FFMA R6, R0, R17, RZ ;  /* 0x0000001100067223 */ /* 0x000fc800000000ff */
[----:B------:R-:W-:-:S04]  /*1480*/  FFMA R7, -R12, R6, R17 ;  /* 0x000000060c077223 */ /* 0x000fc80000000111 */
[----:B------:R-:W-:Y:S01]  /*1490*/  FFMA R7, R0, R7, R6 ;  /* 0x0000000700077223 */ /* 0x000fe20000000006 */
[----:B----4-:R-:W-:Y:S06]  /*14a0*/  @!P0 BRA `(.L_x_13) ;  /* 0x0000000000108947 */ /* 0x010fec0003800000 */
[----:B------:R-:W-:Y:S02]  /*14b0*/  MOV R3, R17 ;  /* 0x0000001100037202 */ /* 0x000fe40000000f00 */
[----:B------:R-:W-:-:S07]  /*14c0*/  MOV R2, 0x14e0 ;  /* 0x000014e000027802 */ /* 0x000fce0000000f00 */
[----:B012---:R-:W-:Y:S05]  /*14d0*/  CALL.REL.NOINC `($__internal_0_$__cuda_sm3x_div_rn_noftz_f32_slowpath) ;  /* 0x0000000000247944 */ /* 0x007fea0003c00000 */
[----:B------:R-:W-:-:S07]  /*14e0*/  IMAD.MOV.U32 R7, RZ, RZ, R0 ;  /* 0x000000ffff077224 */ /* 0x000fce00078e0000 */
.L_x_13:
[----:B------:R-:W-:Y:S05]  /*14f0*/  BSYNC.RECONVERGENT B0 ;  /* 0x0000000000007941 */ /* 0x000fea0003800200 */
.L_x_12:
[----:B------:R3:W-:Y:S01]  /*1500*/  STG.E desc[UR8][R4.64], R7 ;  /* 0x0000000704007986 */ /* 0x0007e2000c101908 */
[----:B------:R-:W-:Y:S01]  /*1510*/  IADD3 R8, PT, PT, R8, 0x1, RZ ;  /* 0x0000000108087810 */ /* 0x000fe20007ffe0ff */
[----:B------:R-:W-:Y:S01]  /*1520*/  VIADD R9, R9, 0x1 ;  /* 0x0000000109097836 */ /* 0x000fe20000000000 */
[----:B------:R-:W-:Y:S02]  /*1530*/  IADD3 R10, PT, PT, R10, 0x1, RZ ;  /* 0x000000010a0a7810 */ /* 0x000fe40007ffe0ff */
[----:B------:R-:W-:-:S13]  /*1540*/  ISETP.NE.AND P0, PT, R8, 0x10, PT ;  /* 0x000000100800780c */ /* 0x000fda0003f05270 */
[----:B---3--:R-:W-:Y:S05]  /*1550*/  @P0 BRA `(.L_x_14) ;  /* 0xfffffff400a80947 */ /* 0x008fea000383ffff */
[----:B------:R-:W-:Y:S05]  /*1560*/  EXIT ;  /* 0x000000000000794d */ /* 0x000fea0003800000 */
        .weak           $__internal_0_$__cuda_sm3x_div_rn_noftz_f32_slowpath
        .type           $__internal_0_$__cuda_sm3x_div_rn_noftz_f32_slowpath,@function
        .size           $__internal_0_$__cuda_sm3x_div_rn_noftz_f32_slowpath,(.L_x_115 - $__internal_0_$__cuda_sm3x_div_rn_noftz_f32_slowpath)
$__internal_0_$__cuda_sm3x_div_rn_noftz_f32_slowpath:
[----:B------:R-:W-:Y:S01]  /*1570*/  SHF.R.U32.HI R7, RZ, 0x17, R12 ;  /* 0x00000017ff077819 */ /* 0x000fe2000001160c */
[----:B------:R-:W-:Y:S01]  /*1580*/  BSSY.RECONVERGENT B1, `(.L_x_15) ;  /* 0x0000063000017945 */ /* 0x000fe20003800200 */
[----:B------:R-:W-:Y:S02]  /*1590*/  SHF.R.U32.HI R0, RZ, 0x17, R3 ;  /* 0x00000017ff007819 */ /* 0x000fe40000011603 */
[----:B------:R-:W-:Y:S02]  /*15a0*/  LOP3.LUT R7, R7, 0xff, RZ, 0xc0, !PT ;  /* 0x000000ff07077812 */ /* 0x000fe400078ec0ff */
[----:B------:R-:W-:Y:S02]  /*15b0*/  LOP3.LUT R16, R0, 0xff, RZ, 0xc0, !PT ;  /* 0x000000ff00107812 */ /* 0x000fe400078ec0ff */
[----:B------:R-:W-:Y:S02]  /*15c0*/  IADD3 R14, PT, PT, R7, -0x1, RZ ;  /* 0xffffffff070e7810 */ /* 0x000fe40007ffe0ff */
[----:B------:R-:W-:-:S02]  /*15d0*/  IADD3 R13, PT, PT, R16, -0x1, RZ ;  /* 0xffffffff100d7810 */ /* 0x000fc40007ffe0ff */
[----:B------:R-:W-:-:S04]  /*15e0*/  ISETP.GT.U32.AND P0, PT, R14, 0xfd, PT ;  /* 0x000000fd0e00780c */ /* 0x000fc80003f04070 */
[----:B------:R-:W-:-:S13]  /*15f0*/  ISETP.GT.U32.OR P0, PT, R13, 0xfd, P0 ;  /* 0x000000fd0d00780c */ /* 0x000fda0000704470 */
[----:B------:R-:W-:Y:S01]  /*1600*/  @!P0 IMAD.MOV.U32 R6, RZ, RZ, RZ ;  /* 0x000000ffff068224 */ /* 0x000fe200078e00ff */
[----:B------:R-:W-:Y:S06]  /*1610*/  @!P0 BRA `(.L_x_16) ;  /* 0x0000000000608947 */ /* 0x000fec0003800000 */
[----:B------:R-:W-:Y:S02]  /*1620*/  FSETP.GTU.FTZ.AND P0, PT, |R3|, +INF , PT ;  /* 0x7f8000000300780b */ /* 0x000fe40003f1c200 */
[----:B------:R-:W-:Y:S02]  /*1630*/  FSETP.GTU.FTZ.AND P1, PT, |R12|, +INF , PT ;  /* 0x7f8000000c00780b */ /* 0x000fe40003f3c200 */
[----:B------:R-:W-:Y:S02]  /*1640*/  MOV R0, R12 ;  /* 0x0000000c00007202 */ /* 0x000fe40000000f00 */
[----:B------:R-:W-:-:S13]  /*1650*/  PLOP3.LUT P0, PT, P0, P1, PT, 0xf8, 0x8f ;  /* 0x00000000008f781c */ /* 0x000fda0000703f70 */
[----:B------:R-:W-:Y:S05]  /*1660*/  @P0 BRA `(.L_x_17) ;  /* 0x00000004004c0947 */ /* 0x000fea0003800000 */
[----:B------:R-:W-:-:S13]  /*1670*/  LOP3.LUT P0, RZ, R12, 0x7fffffff, R3, 0xc8, !PT ;  /* 0x7fffffff0cff7812 */ /* 0x000fda000780c803 */
[----:B------:R-:W-:Y:S05]  /*1680*/  @!P0 BRA `(.L_x_18) ;  /* 0x00000004003c8947 */ /* 0x000fea0003800000 */
[C---:B------:R-:W-:Y:S02]  /*1690*/  FSETP.NEU.FTZ.AND P2, PT, |R3|.reuse, +INF , PT ;  /* 0x7f8000000300780b */ /* 0x040fe40003f5d200 */
[----:B------:R-:W-:Y:S02]  /*16a0*/  FSETP.NEU.FTZ.AND P1, PT, |R0|, +INF , PT ;  /* 0x7f8000000000780b */ /* 0x000fe40003f3d200 */
[----:B------:R-:W-:-:S11]  /*16b0*/  FSETP.NEU.FTZ.AND P0, PT, |R3|, +INF , PT ;  /* 0x7f8000000300780b */ /* 0x000fd60003f1d200 */
[----:B------:R-:W-:Y:S05]  /*16c0*/  @!P1 BRA !P2, `(.L_x_18) ;  /* 0x00000004002c9947 */ /* 0x000fea0005000000 */
[----:B------:R-:W-:-:S04]  /*16d0*/  LOP3.LUT P2, RZ, R3, 0x7fffffff, RZ, 0xc0, !PT ;  /* 0x7fffffff03ff7812 */ /* 0x000fc8000784c0ff */
[----:B------:R-:W-:-:S13]  /*16e0*/  PLOP3.LUT P1, PT, P1, P2, PT, 0x2f, 0xf2 ;  /* 0x0000000000f2781c */ /* 0x000fda0000f24577 */
[----:B------:R-:W-:Y:S05]  /*16f0*/  @P1 BRA `(.L_x_19) ;  /* 0x0000000400181947 */ /* 0x000fea0003800000 */
[----:B------:R-:W-:-:S04]  /*1700*/  LOP3.LUT P1, RZ, R12, 0x7fffffff, RZ, 0xc0, !PT ;  /* 0x7fffffff0cff7812 */ /* 0x000fc8000782c0ff */
[----:B------:R-:W-:-:S13]  /*1710*/  PLOP3.LUT P0, PT, P0, P1, PT, 0x2f, 0xf2 ;  /* 0x0000000000f2781c */ /* 0x000fda0000702577 */
[----:B------:R-:W-:Y:S05]  /*1720*/  @P0 BRA `(.L_x_20) ;  /* 0x0000000400000947 */ /* 0x000fea0003800000 */
[----:B------:R-:W-:Y:S02]  /*1730*/  ISETP.GE.AND P0, PT, R13, RZ, PT ;  /* 0x000000ff0d00720c */ /* 0x000fe40003f06270 */
[----:B------:R-:W-:-:S11]  /*1740*/  ISETP.GE.AND P1, PT, R14, RZ, PT ;  /* 0x000000ff0e00720c */ /* 0x000fd60003f26270 */
[----:B------:R-:W-:Y:S01]  /*1750*/  @P0 MOV R6, RZ ;  /* 0x000000ff00060202 */ /* 0x000fe20000000f00 */
[----:B------:R-:W-:Y:S02]  /*1760*/  @!P0 IMAD.MOV.U32 R6, RZ, RZ, -0x40 ;  /* 0xffffffc0ff068424 */ /* 0x000fe400078e00ff */
[----:B------:R-:W-:Y:S01]  /*1770*/  @!P0 FFMA R3, R3, 1.84467440737095516160e+19, RZ ;  /* 0x5f80000003038823 */ /* 0x000fe200000000ff */
[----:B------:R-:W-:Y:S02]  /*1780*/  @!P1 FFMA R12, R0, 1.84467440737095516160e+19, RZ ;  /* 0x5f800000000c9823 */ /* 0x000fe400000000ff */
[----:B------:R-:W-:-:S07]  /*1790*/  @!P1 IADD3 R6, PT, PT, R6, 0x40, RZ ;  /* 0x0000004006069810 */ /* 0x000fce0007ffe0ff */
.L_x_16:
[----:B------:R-:W-:Y:S01]  /*17a0*/  LEA R13, R7, 0xc0800000, 0x17 ;  /* 0xc0800000070d7811 */ /* 0x000fe200078eb8ff */
[----:B------:R-:W-:Y:S03]  /*17b0*/  BSSY.RECONVERGENT B2, `(.L_x_21) ;  /* 0x0000036000027945 */ /* 0x000fe60003800200 */
[----:B------:R-:W-:Y:S01]  /*17c0*/  IADD3 R13, PT, PT, -R13, R12, RZ ;  /* 0x0000000c0d0d7210 */ /* 0x000fe20007ffe1ff */
[----:B------:R-:W-:-:S03]  /*17d0*/  VIADD R12, R16, 0xffffff81 ;  /* 0xffffff81100c7836 */ /* 0x000fc60000000000 */
[----:B------:R-:W0:Y:S01]  /*17e0*/  MUFU.RCP R14, R13 ;  /* 0x0000000d000e7308 */ /* 0x000e220000001000 */
[----:B------:R-:W-:Y:S01]  /*17f0*/  FADD.FTZ R15, -R13, -RZ ;  /* 0x800000ff0d0f7221 */ /* 0x000fe20000010100 */
[C---:B------:R-:W-:Y:S01]  /*1800*/  IMAD R0, R12.reuse, -0x800000, R3 ;  /* 0xff8000000c007824 */ /* 0x040fe200078e0203 */
[----:B------:R-:W-:-:S04]  /*1810*/  IADD3 R7, PT, PT, R12, 0x7f, -R7 ;  /* 0x0000007f0c077810 */ /* 0x000fc80007ffe807 */
[----:B------:R-:W-:Y:S01]  /*1820*/  IADD3 R7, PT, PT, R7, R6, RZ ;  /* 0x0000000607077210 */ /* 0x000fe20007ffe0ff */
[----:B0-----:R-:W-:-:S04]  /*1830*/  FFMA R17, R14, R15, 1 ;  /* 0x3f8000000e117423 */ /* 0x001fc8000000000f */
[----:B------:R-:W-:-:S04]  /*1840*/  FFMA R16, R14, R17, R14 ;  /* 0x000000110e107223 */ /* 0x000fc8000000000e */
[----:B------:R-:W-:-:S04]  /*1850*/  FFMA R3, R0, R16, RZ ;  /* 0x0000001000037223 */ /* 0x000fc800000000ff */
[----:B------:R-:W-:-:S04]  /*1860*/  FFMA R14, R15, R3, R0 ;  /* 0x000000030f0e7223 */ /* 0x000fc80000000000 */
[----:B------:R-:W-:-:S04]  /*1870*/  FFMA R17, R16, R14, R3 ;  /* 0x0000000e10117223 */ /* 0x000fc80000000003 */
[----:B------:R-:W-:-:S04]  /*1880*/  FFMA R14, R15, R17, R0 ;  /* 0x000000110f0e7223 */ /* 0x000fc80000000000 */
[----:B------:R-:W-:-:S05]  /*1890*/  FFMA R0, R16, R14, R17 ;  /* 0x0000000e10007223 */ /* 0x000fca0000000011 */
[----:B------:R-:W-:-:S04]  /*18a0*/  SHF.R.U32.HI R3, RZ, 0x17, R0 ;  /* 0x00000017ff037819 */ /* 0x000fc80000011600 */
[----:B------:R-:W-:-:S04]  /*18b0*/  LOP3.LUT R3, R3, 0xff, RZ, 0xc0, !PT ;  /* 0x000000ff03037812 */ /* 0x000fc800078ec0ff */
[----:B------:R-:W-:-:S05]  /*18c0*/  IADD3 R13, PT, PT, R3, R7, RZ ;  /* 0x00000007030d7210 */ /* 0x000fca0007ffe0ff */
[----:B------:R-:W-:-:S05]  /*18d0*/  VIADD R3, R13, 0xffffffff ;  /* 0xffffffff0d037836 */ /* 0x000fca0000000000 */
[----:B------:R-:W-:-:S13]  /*18e0*/  ISETP.GE.U32.AND P0, PT, R3, 0xfe, PT ;  /* 0x000000fe0300780c */ /* 0x000fda0003f06070 */
[----:B------:R-:W-:Y:S05]  /*18f0*/  @!P0 BRA `(.L_x_22) ;  /* 0x0000000000808947 */ /* 0x000fea0003800000 */
[----:B------:R-:W-:-:S13]  /*1900*/  ISETP.GT.AND P0, PT, R13, 0xfe, PT ;  /* 0x000000fe0d00780c */ /* 0x000fda0003f04270 */
[----:B------:R-:W-:Y:S05]  /*1910*/  @P0 BRA `(.L_x_23) ;  /* 0x00000000006c0947 */ /* 0x000fea0003800000 */
[----:B------:R-:W-:-:S13]  /*1920*/  ISETP.GE.AND P0, PT, R13, 0x1, PT ;  /* 0x000000010d00780c */ /* 0x000fda0003f06270 */
[----:B------:R-:W-:Y:S05]  /*1930*/  @P0 BRA `(.L_x_24) ;  /* 0x0000000000740947 */ /* 0x000fea0003800000 */
[----:B------:R-:W-:Y:S02]  /*1940*/  ISETP.GE.AND P0, PT, R13, -0x18, PT ;  /* 0xffffffe80d00780c */ /* 0x000fe40003f06270 */
[----:B------:R-:W-:-:S11]  /*1950*/  LOP3.LUT R0, R0, 0x80000000, RZ, 0xc0, !PT ;  /* 0x8000000000007812 */ /* 0x000fd600078ec0ff */
[----:B------:R-:W-:Y:S05]  /*1960*/  @!P0 BRA `(.L_x_24) ;  /* 0x0000000000688947 */ /* 0x000fea0003800000 */
[CCC-:B------:R-:W-:Y:S01]  /*1970*/  FFMA.RZ R3, R16.reuse, R14.reuse, R17.reuse ;  /* 0x0000000e10037223 */ /* 0x1c0fe2000000c011 */
[C---:B------:R-:W-:Y:S01]  /*1980*/  IADD3 R12, PT, PT, R13.reuse, 0x20, RZ ;  /* 0x000000200d0c7810 */ /* 0x040fe20007ffe0ff */
[CCC-:B------:R-:W-:Y:S01]  /*1990*/  FFMA.RM R6, R16.reuse, R14.reuse, R17.reuse ;  /* 0x0000000e10067223 */ /* 0x1c0fe20000004011 */
[----:B------:R-:W-:Y:S02]  /*19a0*/  ISETP.NE.AND P2, PT, R13, RZ, PT ;  /* 0x000000ff0d00720c */ /* 0x000fe40003f45270 */
[----:B------:R-:W-:Y:S01]  /*19b0*/  LOP3.LUT R7, R3, 0x7fffff, RZ, 0xc0, !PT ;  /* 0x007fffff03077812 */ /* 0x000fe200078ec0ff */
[----:B------:R-:W-:Y:S01]  /*19c0*/  FFMA.RP R3, R16, R14, R17 ;  /* 0x0000000e10037223 */ /* 0x000fe20000008011 */
[----:B------:R-:W-:Y:S02]  /*19d0*/  ISETP.NE.AND P1, PT, R13, RZ, PT ;  /* 0x000000ff0d00720c */ /* 0x000fe40003f25270 */
[----:B------:R-:W-:Y:S02]  /*19e0*/  LOP3.LUT R7, R7, 0x800000, RZ, 0xfc, !PT ;  /* 0x0080000007077812 */ /* 0x000fe400078efcff */
[----:B------:R-:W-:-:S02]  /*19f0*/  IADD3 R13, PT, PT, -R13, RZ, RZ ;  /* 0x000000ff0d0d7210 */ /* 0x000fc40007ffe1ff */
[----:B------:R-:W-:Y:S02]  /*1a00*/  SHF.L.U32 R12, R7, R12, RZ ;  /* 0x0000000c070c7219 */ /* 0x000fe400000006ff */
[----:B------:R-:W-:Y:S02]  /*1a10*/  FSETP.NEU.FTZ.AND P0, PT, R3, R6, PT ;  /* 0x000000060300720b */ /* 0x000fe40003f1d000 */
[----:B------:R-:W-:Y:S02]  /*1a20*/  SEL R6, R13, RZ, P2 ;  /* 0x000000ff0d067207 */ /* 0x000fe40001000000 */
[----:B------:R-:W-:Y:S02]  /*1a30*/  ISETP.NE.AND P1, PT, R12, RZ, P1 ;  /* 0x000000ff0c00720c */ /* 0x000fe40000f25270 */
[----:B------:R-:W-:Y:S02]  /*1a40*/  SHF.R.U32.HI R6, RZ, R6, R7 ;  /* 0x00000006ff067219 */ /* 0x000fe40000011607 */
[----:B------:R-:W-:-:S02]  /*1a50*/  PLOP3.LUT P0, PT, P0, P1, PT, 0xf8, 0x8f ;  /* 0x00000000008f781c */ /* 0x000fc40000703f70 */
[----:B------:R-:W-:Y:S02]  /*1a60*/  SHF.R.U32.HI R12, RZ, 0x1, R6 ;  /* 0x00000001ff0c7819 */ /* 0x000fe40000011606 */
[----:B------:R-:W-:-:S04]  /*1a70*/  SEL R3, RZ, 0x1, !P0 ;  /* 0x00000001ff037807 */ /* 0x000fc80004000000 */
[----:B------:R-:W-:-:S04]  /*1a80*/  LOP3.LUT R3, R3, 0x1, R12, 0xf8, !PT ;  /* 0x0000000103037812 */ /* 0x000fc800078ef80c */
[----:B------:R-:W-:-:S05]  /*1a90*/  LOP3.LUT R3, R3, R6, RZ, 0xc0, !PT ;  /* 0x0000000603037212 */ /* 0x000fca00078ec0ff */
[----:B------:R-:W-:-:S05]  /*1aa0*/  IMAD.IADD R3, R12, 0x1, R3 ;  /* 0x000000010c037824 */ /* 0x000fca00078e0203 */
[----:B------:R-:W-:Y:S01]  /*1ab0*/  LOP3.LUT R0, R3, R0, RZ, 0xfc, !PT ;  /* 0x0000000003007212 */ /* 0x000fe200078efcff */
[----:B------:R-:W-:Y:S06]  /*1ac0*/  BRA `(.L_x_24) ;  /* 0x0000000000107947 */ /* 0x000fec0003800000 */
.L_x_23:
[----:B------:R-:W-:-:S04]  /*1ad0*/  LOP3.LUT R0, R0, 0x80000000, RZ, 0xc0, !PT ;  /* 0x8000000000007812 */ /* 0x000fc800078ec0ff */
[----:B------:R-:W-:Y:S01]  /*1ae0*/  LOP3.LUT R0, R0, 0x7f800000, RZ, 0xfc, !PT ;  /* 0x7f80000000007812 */ /* 0x000fe200078efcff */
[----:B------:R-:W-:Y:S06]  /*1af0*/  BRA `(.L_x_24) ;  /* 0x0000000000047947 */ /* 0x000fec0003800000 */
.L_x_22:
[----:B------:R-:W-:-:S07]  /*1b00*/  LEA R0, R7, R0, 0x17 ;  /* 0x0000000007007211 */ /* 0x000fce00078eb8ff */
.L_x_24:
[----:B------:R-:W-:Y:S05]  /*1b10*/  BSYNC.RECONVERGENT B2 ;  /* 0x0000000000027941 */ /* 0x000fea0003800200 */
.L_x_21:
[----:B------:R-:W-:Y:S05]  /*1b20*/  BRA `(.L_x_25) ;  /* 0x0000000000207947 */ /* 0x000fea0003800000 */
.L_x_20:
[----:B------:R-:W-:-:S04]  /*1b30*/  LOP3.LUT R0, R12, 0x80000000, R3, 0x48, !PT ;  /* 0x800000000c007812 */ /* 0x000fc800078e4803 */
[----:B------:R-:W-:Y:S01]  /*1b40*/  LOP3.LUT R0, R0, 0x7f800000, RZ, 0xfc, !PT ;  /* 0x7f80000000007812 */ /* 0x000fe200078efcff */
[----:B------:R-:W-:Y:S06]  /*1b50*/  BRA `(.L_x_25) ;  /* 0x0000000000147947 */ /* 0x000fec0003800000 */
.L_x_19:
[----:B------:R-:W-:Y:S01]  /*1b60*/  LOP3.LUT R0, R12, 0x80000000, R3, 0x48, !PT ;  /* 0x800000000c007812 */ /* 0x000fe200078e4803 */
[----:B------:R-:W-:Y:S06]  /*1b70*/  BRA `(.L_x_25) ;  /* 0x00000000000c7947 */ /* 0x000fec0003800000 */
.L_x_18:
[----:B------:R-:W0:Y:S01]  /*1b80*/  MUFU.RSQ R0, -QNAN ;  /* 0xffc0000000007908 */ /* 0x000e220000001400 */
[----:B------:R-:W-:Y:S05]  /*1b90*/  BRA `(.L_x_25) ;  /* 0x0000000000047947 */ /* 0x000fea0003800000 */
.L_x_17:
[----:B------:R-:W-:-:S07]  /*1ba0*/  FADD.FTZ R0, R3, R0 ;  /* 0x0000000003007221 */ /* 0x000fce0000010000 */
.L_x_25:
[----:B------:R-:W-:Y:S05]  /*1bb0*/  BSYNC.RECONVERGENT B1 ;  /* 0x0000000000017941 */ /* 0x000fea0003800200 */
.L_x_15:
[----:B------:R-:W-:-:S04]  /*1bc0*/  HFMA2 R3, -RZ, RZ, 0, 0 ;  /* 0x00000000ff037431 */ /* 0x000fc800000001ff */
[----:B0-----:R-:W-:Y:S05]  /*1bd0*/  RET.REL.NODEC R2 `(_Z19lud_perimeter_noshrPfii) ;  /* 0xffffffe402087950 */ /* 0x001fea0003c3ffff */
.L_x_26:
        /* <DEDUP_REMOVED lines=10> */
.L_x_115:


//--------------------- .text._Z13lud_perimeterPfii --------------------------
	.section	.text._Z13lud_perimeterPfii,"ax",@progbits
	.align	128
        .global         _Z13lud_perimeterPfii
        .type           _Z13lud_perimeterPfii,@function
        .size           _Z13lud_perimeterPfii,(.L_x_116 - _Z13lud_perimeterPfii)
        .other          _Z13lud_perimeterPfii,@"STO_CUDA_ENTRY STV_DEFAULT"
_Z13lud_perimeterPfii:
.text._Z13lud_perimeterPfii:
[----:B------:R-:W-:Y:S01]  /*0000*/  LDC R1, c[0x0][0x37c] ;  /* 0x0000df00ff017b82 */ /* 0x000fe20000000800 */
[----:B------:R-:W0:Y:S07]  /*0010*/  S2R R0, SR_TID.X ;  /* 0x0000000000007919 */ /* 0x000e2e0000002100 */
[----:B------:R-:W1:Y:S01]  /*0020*/  S2UR UR7, SR_CgaCtaId ;  /* 0x00000000000779c3 */ /* 0x000e620000008800 */
[----:B------:R-:W-:Y:S01]  /*0030*/  UMOV UR6, 0x400 ;  /* 0x0000040000067882 */ /* 0x000fe20000000000 */
[----:B------:R-:W2:Y:S01]  /*0040*/  LDCU.64 UR8, c[0x0][0x358] ;  /* 0x00006b00ff0877ac */ /* 0x000ea20008000a00 */
[----:B------:R-:W-:Y:S01]  /*0050*/  BSSY.RECONVERGENT B0, `(.L_x_27) ;  /* 0x000011c000007945 */ /* 0x000fe20003800200 */
[----:B------:R-:W-:-:S02]  /*0060*/  UIADD3 UR4, UPT, UPT, UR6, 0x400, URZ ;  /* 0x0000040006047890 */ /* 0x000fc4000fffe0ff */
[----:B------:R-:W-:Y:S02]  /*0070*/  UIADD3 UR5, UPT, UPT, UR6, 0x800, URZ ;  /* 0x0000080006057890 */ /* 0x000fe4000fffe0ff */
[----:B-1----:R-:W-:Y:S02]  /*0080*/  ULEA UR4, UR7, UR4, 0x18 ;  /* 0x0000000407047291 */ /* 0x002fe4000f8ec0ff */
[----:B------:R-:W-:Y:S01]  /*0090*/  ULEA UR5, UR7, UR5, 0x18 ;  /* 0x0000000507057291 */ /* 0x000fe2000f8ec0ff */
[----:B0-----:R-:W-:-:S03]  /*00a0*/  ISETP.GT.U32.AND P0, PT, R0, 0xf, PT ;  /* 0x0000000f0000780c */ /* 0x001fc60003f04070 */
[C---:B------:R-:W-:Y:S02]  /*00b0*/  LEA R2, R0.reuse, UR4, 0x2 ;  /* 0x0000000400027c11 */ /* 0x040fe4000f8e10ff */
[----:B------:R-:W-:-:S08]  /*00c0*/  LEA R3, R0, UR5, 0x2 ;  /* 0x0000000500037c11 */ /* 0x000fd0000f8e10ff */
[----:B--2---:R-:W-:Y:S05]  /*00d0*/  @P0 BRA `(.L_x_28) ;  /* 0x0000000400880947 */ /* 0x004fea0003800000 */
[----:B------:R-:W0:Y:S08]  /*00e0*/  LDC.64 R6, c[0x0][0x388] ;  /* 0x0000e200ff067b82 */ /* 0x000e300000000a00 */
[----:B------:R-:W1:Y:S01]  /*00f0*/  LDC.64 R16, c[0x0][0x380] ;  /* 0x0000e000ff107b82 */ /* 0x000e620000000a00 */
[----:B0-----:R-:W-:-:S04]  /*0100*/  IMAD R7, R7, R6, R7 ;  /* 0x0000000607077224 */ /* 0x001fc800078e0207 */
[----:B------:R-:W-:-:S04]  /*0110*/  IMAD.IADD R7, R7, 0x1, R0 ;  /* 0x0000000107077824 */ /* 0x000fc800078e0200 */
[----:B-1----:R-:W-:-:S04]  /*0120*/  IMAD.WIDE R8, R7, 0x4, R16 ;  /* 0x0000000407087825 */ /* 0x002fc800078e0210 */
[C---:B------:R-:W-:Y:S02]  /*0130*/  IMAD.WIDE R10, R6.reuse, 0x4, R8 ;  /* 0x00000004060a7825 */ /* 0x040fe400078e0208 */
[----:B------:R0:W2:Y:S02]  /*0140*/  LDG.E R9, desc[UR8][R8.64] ;  /* 0x0000000808097981 */ /* 0x0000a4000c1e1900 */
[C---:B------:R-:W-:Y:S02]  /*0150*/  IMAD.WIDE R12, R6.reuse, 0x4, R10 ;  /* 0x00000004060c7825 */ /* 0x040fe400078e020a */
[----:B------:R-:W3:Y:S02]  /*0160*/  LDG.E R11, desc[UR8][R10.64] ;  /* 0x000000080a0b7981 */ /* 0x000ee4000c1e1900 */
[C---:B------:R-:W-:Y:S02]  /*0170*/  IMAD.WIDE R20, R6.reuse, 0x4, R12 ;  /* 0x0000000406147825 */ /* 0x040fe400078e020c */
[----:B------:R-:W4:Y:S04]  /*0180*/  LDG.E R23, desc[UR8][R12.64] ;  /* 0x000000080c177981 */ /* 0x000f28000c1e1900 */
[----:B------:R-:W5:Y:S01]  /*0190*/  LDG.E R18, desc[UR8][R20.64] ;  /* 0x0000000814127981 */ /* 0x000f62000c1e1900 */
[----:B------:R-:W-:-:S05]  /*01a0*/  IMAD.WIDE R24, R6, 0x4, R20 ;  /* 0x0000000406187825 */ /* 0x000fca00078e0214 */
[----:B------:R1:W4:Y:S01]  /*01b0*/  LDG.E R19, desc[UR8][R24.64] ;  /* 0x0000000818137981 */ /* 0x000322000c1e1900 */
[----:B------:R-:W-:-:S05]  /*01c0*/  IMAD.WIDE R4, R6, 0x4, R24 ;  /* 0x0000000406047825 */ /* 0x000fca00078e0218 */
[----:B------:R1:W4:Y:S01]  /*01d0*/  LDG.E R26, desc[UR8][R4.64] ;  /* 0x00000008041a7981 */ /* 0x000322000c1e1900 */
[----:B0-----:R-:W0:Y:S01]  /*01e0*/  S2R R8, SR_CTAID.X ;  /* 0x0000000000087919 */ /* 0x001e220000002500 */
[----:B------:R-:W-:Y:S01]  /*01f0*/  IMAD.WIDE R14, R6, 0x4, R4 ;  /* 0x00000004060e7825 */ /* 0x000fe200078e0204 */
[----:B------:R-:W-:-:S04]  /*0200*/  ULEA UR4, UR7, UR6, 0x18 ;  /* 0x0000000607047291 */ /* 0x000fc8000f8ec0ff */
[----:B------:R-:W4:Y:S01]  /*0210*/  LDG.E R28, desc[UR8][R14.64] ;  /* 0x000000080e1c7981 */ /* 0x000f22000c1e1900 */
[----:B0-----:R-:W-:-:S04]  /*0220*/  IMAD R7, R8, 0x10, R7 ;  /* 0x0000001008077824 */ /* 0x001fc800078e0207 */
[----:B------:R-:W-:-:S04]  /*0230*/  VIADD R7, R7, 0x10 ;  /* 0x0000001007077836 */ /* 0x000fc80000000000 */
[----:B------:R-:W-:-:S04]  /*0240*/  IMAD.IADD R27, R7, 0x1, R6 ;  /* 0x00000001071b7824 */ /* 0x000fc800078e0206 */
[----:B------:R-:W-:-:S04]  /*0250*/  IMAD.IADD R29, R27, 0x1, R6 ;  /* 0x000000011b1d7824 */ /* 0x000fc800078e0206 */
[----:B-1----:R-:W-:Y:S02]  /*0260*/  IMAD.IADD R25, R29, 0x1, R6 ;  /* 0x000000011d197824 */ /* 0x002fe400078e0206 */
[----:B------:R-:W-:-:S04]  /*0270*/  IMAD.WIDE.U32 R12, R7, 0x4, R16 ;  /* 0x00000004070c7825 */ /* 0x000fc800078e0010 */
[----:B------:R-:W-:Y:S02]  /*0280*/  IMAD.WIDE.U32 R20, R27, 0x4, R16 ;  /* 0x000000041b147825 */ /* 0x000fe400078e0010 */
[----:B------:R-:W4:Y:S02]  /*0290*/  LDG.E R12, desc[UR8][R12.64] ;  /* 0x000000080c0c7981 */ /* 0x000f24000c1e1900 */
[C---:B------:R-:W-:Y:S02]  /*02a0*/  IMAD.IADD R7, R25.reuse, 0x1, R6 ;  /* 0x0000000119077824 */ /* 0x040fe400078e0206 */
[----:B------:R-:W-:Y:S01]  /*02b0*/  IMAD.WIDE.U32 R24, R25, 0x4, R16 ;  /* 0x0000000419187825 */ /* 0x000fe200078e0010 */
[----:B------:R0:W4:Y:S03]  /*02c0*/  LDG.E R10, desc[UR8][R20.64] ;  /* 0x00000008140a7981 */ /* 0x000126000c1e1900 */
[----:B------:R-:W-:-:S02]  /*02d0*/  IMAD.IADD R27, R7, 0x1, R6 ;  /* 0x00000001071b7824 */ /* 0x000fc400078e0206 */
[--C-:B------:R-:W-:Y:S02]  /*02e0*/  IMAD.WIDE.U32 R4, R29, 0x4, R16.reuse ;  /* 0x000000041d047825 */ /* 0x100fe400078e0010 */
[----:B------:R1:W4:Y:S02]  /*02f0*/  LDG.E R29, desc[UR8][R24.64] ;  /* 0x00000008181d7981 */ /* 0x000324000c1e1900 */
[----:B0-----:R-:W-:Y:S02]  /*0300*/  IMAD.WIDE.U32 R20, R7, 0x4, R16 ;  /* 0x0000000407147825 */ /* 0x001fe400078e0010 */
[----:B------:R0:W4:Y:S02]  /*0310*/  LDG.E R8, desc[UR8][R4.64] ;  /* 0x0000000804087981 */ /* 0x000124000c1e1900 */
[C---:B------:R-:W-:Y:S02]  /*0320*/  IMAD.IADD R7, R27.reuse, 0x1, R6 ;  /* 0x000000011b077824 */ /* 0x040fe400078e0206 */
[----:B-1----:R-:W-:-:S02]  /*0330*/  IMAD.WIDE.U32 R24, R27, 0x4, R16 ;  /* 0x000000041b187825 */ /* 0x002fc400078e0010 */
[----:B------:R1:W4:Y:S02]  /*0340*/  LDG.E R27, desc[UR8][R20.64] ;  /* 0x00000008141b7981 */ /* 0x000324000c1e1900 */
[----:B------:R-:W-:-:S04]  /*0350*/  IMAD.WIDE R14, R6, 0x4, R14 ;  /* 0x00000004060e7825 */ /* 0x000fc800078e020e */
[----:B0-----:R-:W-:Y:S02]  /*0360*/  IMAD.U32 R5, RZ, RZ, UR4 ;  /* 0x00000004ff057e24 */ /* 0x001fe4000f8e00ff */
[----:B------:R-:W4:Y:S01]  /*0370*/  LDG.E R14, desc[UR8][R14.64] ;  /* 0x000000080e0e7981 */ /* 0x000f22000c1e1900 */
[----:B-1----:R-:W-:-:S04]  /*0380*/  IMAD.WIDE.U32 R20, R7, 0x4, R16 ;  /* 0x0000000407147825 */ /* 0x002fc800078e0010 */
[--C-:B------:R-:W-:Y:S01]  /*0390*/  IMAD.IADD R7, R7, 0x1, R6.reuse ;  /* 0x0000000107077824 */ /* 0x100fe200078e0206 */
[----:B------:R0:W4:Y:S03]  /*03a0*/  LDG.E R13, desc[UR8][R20.64] ;  /* 0x00000008140d7981 */ /* 0x000126000c1e1900 */
[----:B------:R-:W-:Y:S01]  /*03b0*/  IMAD.IADD R22, R7, 0x1, R6 ;  /* 0x0000000107167824 */ /* 0x000fe200078e0206 */
[----:B------:R1:W4:Y:S01]  /*03c0*/  LDG.E R15, desc[UR8][R24.64] ;  /* 0x00000008180f7981 */ /* 0x000322000c1e1900 */
[----:B------:R-:W-:Y:S02]  /*03d0*/  IMAD R4, R0, 0x4, R5 ;  /* 0x0000000400047824 */ /* 0x000fe400078e0205 */
[----:B0-----:R-:W-:-:S04]  /*03e0*/  IMAD.WIDE.U32 R20, R22, 0x4, R16 ;  /* 0x0000000416147825 */ /* 0x001fc800078e0010 */
[----:B-1----:R-:W-:-:S04]  /*03f0*/  IMAD.WIDE.U32 R24, R7, 0x4, R16 ;  /* 0x0000000407187825 */ /* 0x002fc800078e0010 */
[--C-:B------:R-:W-:Y:S01]  /*0400*/  IMAD.IADD R7, R22, 0x1, R6.reuse ;  /* 0x0000000116077824 */ /* 0x100fe200078e0206 */
[----:B--2---:R0:W-:Y:S04]  /*0410*/  STS [R4], R9 ;  /* 0x0000000904007388 */ /* 0x0041e80000000800 */
[----:B0-----:R0:W2:Y:S04]  /*0420*/  LDG.E R9, desc[UR8][R20.64] ;  /* 0x0000000814097981 */ /* 0x0010a8000c1e1900 */
[----:B---3--:R1:W-:Y:S01]  /*0430*/  STS [R4+0x40], R11 ;  /* 0x0000400b04007388 */ /* 0x0083e20000000800 */
[----:B0-----:R-:W-:-:S04]  /*0440*/  IMAD.IADD R21, R7, 0x1, R6 ;  /* 0x0000000107157824 */ /* 0x001fc800078e0206 */
[--C-:B------:R-:W-:Y:S01]  /*0450*/  IMAD.IADD R20, R21, 0x1, R6.reuse ;  /* 0x0000000115147824 */ /* 0x100fe200078e0206 */
[----:B-1----:R0:W3:Y:S04]  /*0460*/  LDG.E R11, desc[UR8][R24.64] ;  /* 0x00000008180b7981 */ /* 0x0020e8000c1e1900 */
[----:B-----5:R-:W-:Y:S04]  /*0470*/  STS [R4+0xc0], R18 ;  /* 0x0000c01204007388 */ /* 0x020fe80000000800 */
[----:B----4-:R1:W-:Y:S01]  /*0480*/  STS [R4+0x100], R19 ;  /* 0x0001001304007388 */ /* 0x0103e20000000800 */
[----:B0-----:R-:W-:-:S03]  /*0490*/  IMAD.IADD R25, R20, 0x1, R6 ;  /* 0x0000000114197824 */ /* 0x001fc600078e0206 */
[----:B------:R0:W-:Y:S01]  /*04a0*/  STS [R4+0x140], R26 ;  /* 0x0001401a04007388 */ /* 0x0001e20000000800 */
[----:B------:R-:W-:Y:S02]  /*04b0*/  IMAD.IADD R24, R25, 0x1, R6 ;  /* 0x0000000119187824 */ /* 0x000fe400078e0206 */
[--C-:B-1----:R-:W-:Y:S01]  /*04c0*/  IMAD.WIDE.U32 R18, R21, 0x4, R16.reuse ;  /* 0x0000000415127825 */ /* 0x102fe200078e0010 */
[----:B------:R1:W-:Y:S04]  /*04d0*/  STS [R4+0x80], R23 ;  /* 0x0000801704007388 */ /* 0x0003e80000000800 */
[----:B0-----:R0:W4:Y:S01]  /*04e0*/  LDG.E R26, desc[UR8][R18.64] ;  /* 0x00000008121a7981 */ /* 0x001122000c1e1900 */
[----:B-1----:R-:W-:-:S04]  /*04f0*/  IMAD.WIDE.U32 R22, R7, 0x4, R16 ;  /* 0x0000000407167825 */ /* 0x002fc800078e0010 */
[--C-:B0-----:R-:W-:Y:S01]  /*0500*/  IMAD.IADD R18, R24, 0x1, R6.reuse ;  /* 0x0000000118127824 */ /* 0x101fe200078e0206 */
[----:B------:R0:W5:Y:S03]  /*0510*/  LDG.E R7, desc[UR8][R22.64] ;  /* 0x0000000816077981 */ /* 0x000166000c1e1900 */
[----:B------:R-:W-:Y:S02]  /*0520*/  IMAD.IADD R6, R18, 0x1, R6 ;  /* 0x0000000112067824 */ /* 0x000fe400078e0206 */
[----:B------:R-:W-:-:S04]  /*0530*/  IMAD.WIDE.U32 R20, R20, 0x4, R16 ;  /* 0x0000000414147825 */ /* 0x000fc800078e0010 */
[--C-:B------:R-:W-:Y:S02]  /*0540*/  IMAD.WIDE.U32 R18, R18, 0x4, R16.reuse ;  /* 0x0000000412127825 */ /* 0x100fe400078e0010 */
[----:B------:R-:W5:Y:S02]  /*0550*/  LDG.E R21, desc[UR8][R20.64] ;  /* 0x0000000814157981 */ /* 0x000f64000c1e1900 */
[--C-:B0-----:R-:W-:Y:S02]  /*0560*/  IMAD.WIDE.U32 R22, R25, 0x4, R16.reuse ;  /* 0x0000000419167825 */ /* 0x101fe400078e0010 */
[----:B------:R-:W5:Y:S02]  /*0570*/  LDG.E R19, desc[UR8][R18.64] ;  /* 0x0000000812137981 */ /* 0x000f64000c1e1900 */
[--C-:B------:R-:W-:Y:S02]  /*0580*/  IMAD.WIDE.U32 R24, R24, 0x4, R16.reuse ;  /* 0x0000000418187825 */ /* 0x100fe400078e0010 */
[----:B------:R-:W5:Y:S02]  /*0590*/  LDG.E R23, desc[UR8][R22.64] ;  /* 0x0000000816177981 */ /* 0x000f64000c1e1900 */
[----:B------:R-:W-:-:S02]  /*05a0*/  IMAD.WIDE.U32 R16, R6, 0x4, R16 ;  /* 0x0000000406107825 */ /* 0x000fc400078e0010 */
[----:B------:R-:W5:Y:S04]  /*05b0*/  LDG.E R25, desc[UR8][R24.64] ;  /* 0x0000000818197981 */ /* 0x000f68000c1e1900 */
[----:B------:R-:W5:Y:S04]  /*05c0*/  LDG.E R17, desc[UR8][R16.64] ;  /* 0x0000000810117981 */ /* 0x000f68000c1e1900 */
[----:B------:R1:W-:Y:S04]  /*05d0*/  STS [R4+0x180], R28 ;  /* 0x0001801c04007388 */ /* 0x0003e80000000800 */
[----:B------:R1:W-:Y:S04]  /*05e0*/  STS [R4+0x1c0], R14 ;  /* 0x0001c00e04007388 */ /* 0x0003e80000000800 */
[----:B------:R1:W-:Y:S04]  /*05f0*/  STS [R2], R12 ;  /* 0x0000000c02007388 */ /* 0x0003e80000000800 */
[----:B------:R1:W-:Y:S04]  /*0600*/  STS [R2+0x40], R10 ;  /* 0x0000400a02007388 */ /* 0x0003e80000000800 */
[----:B------:R1:W-:Y:S04]  /*0610*/  STS [R2+0x80], R8 ;  /* 0x0000800802007388 */ /* 0x0003e80000000800 */
[----:B------:R1:W-:Y:S04]  /*0620*/  STS [R2+0xc0], R29 ;  /* 0x0000c01d02007388 */ /* 0x0003e80000000800 */
[----:B------:R1:W-:Y:S04]  /*0630*/  STS [R2+0x100], R27 ;  /* 0x0001001b02007388 */ /* 0x0003e80000000800 */
[----:B------:R1:W-:Y:S04]  /*0640*/  STS [R2+0x140], R15 ;  /* 0x0001400f02007388 */ /* 0x0003e80000000800 */
[----:B------:R1:W-:Y:S04]  /*0650*/  STS [R2+0x180], R13 ;  /* 0x0001800d02007388 */ /* 0x0003e80000000800 */
[----:B--2---:R1:W-:Y:S04]  /*0660*/  STS [R2+0x200], R9 ;  /* 0x0002000902007388 */ /* 0x0043e80000000800 */
[----:B---3--:R1:W-:Y:S04]  /*0670*/  STS [R2+0x1c0], R11 ;  /* 0x0001c00b02007388 */ /* 0x0083e80000000800 */
[----:B----4-:R1:W-:Y:S04]  /*0680*/  STS [R2+0x280], R26 ;  /* 0x0002801a02007388 */ /* 0x0103e80000000800 */
[----:B-----5:R1:W-:Y:S04]  /*0690*/  STS [R2+0x240], R7 ;  /* 0x0002400702007388 */ /* 0x0203e80000000800 */
[----:B------:R1:W-:Y:S04]  /*06a0*/  STS [R2+0x2c0], R21 ;  /* 0x0002c01502007388 */ /* 0x0003e80000000800 */
[----:B------:R1:W-:Y:S04]  /*06b0*/  STS [R2+0x380], R19 ;  /* 0x0003801302007388 */ /* 0x0003e80000000800 */
[----:B------:R1:W-:Y:S04]  /*06c0*/  STS [R2+0x300], R23 ;  /* 0x0003001702007388 */ /* 0x0003e80000000800 */
[----:B------:R1:W-:Y:S04]  /*06d0*/  STS [R2+0x340], R25 ;  /* 0x0003401902007388 */ /* 0x0003e80000000800 */
[----:B------:R1:W-:Y:S01]  /*06e0*/  STS [R2+0x3c0], R17 ;  /* 0x0003c01102007388 */ /* 0x0003e20000000800 */
[----:B------:R-:W-:Y:S05]  /*06f0*/  BRA `(.L_x_29) ;  /* 0x0000000800c47947 */ /* 0x000fea0003800000 */
.L_x_28:
[----:B------:R-:W0:Y:S08]  /*0700*/  LDC.64 R20, c[0x0][0x388] ;  /* 0x0000e200ff147b82 */ /* 0x000e300000000a00 */
[----:B------:R-:W1:Y:S01]  /*0710*/  LDC.64 R16, c[0x0][0x380] ;  /* 0x0000e000ff107b82 */ /* 0x000e620000000a00 */
[----:B0-----:R-:W-:-:S04]  /*0720*/  VIADD R4, R21, 0x8 ;  /* 0x0000000815047836 */ /* 0x001fc80000000000 */
[----:B------:R-:W-:-:S05]  /*0730*/  IMAD R7, R4, R20, R21 ;  /* 0x0000001404077224 */ /* 0x000fca00078e0215 */
[----:B------:R-:W-:-:S04]  /*0740*/  IADD3 R5, P1, PT, R7, R0, RZ ;  /* 0x0000000007057210 */ /* 0x000fc80007f3e0ff */
[C---:B------:R-:W-:Y:S01]  /*0750*/  LEA.HI.X.SX32 R6, R7.reuse, RZ, 0x1, P1 ;  /* 0x000000ff07067211 */ /* 0x040fe200008f0eff */
[----:B------:R-:W-:Y:S01]  /*0760*/  IMAD.IADD R7, R7, 0x1, R20 ;  /* 0x0000000107077824 */ /* 0x000fe200078e0214 */
[----:B-1----:R-:W-:-:S04]  /*0770*/  LEA R4, P1, R5, R16, 0x2 ;  /* 0x0000001005047211 */ /* 0x002fc800078210ff */
[----:B------:R-:W-:Y:S02]  /*0780*/  LEA.HI.X R5, R5, R17, R6, 0x2, P1 ;  /* 0x0000001105057211 */ /* 0x000fe400008f1406 */
[----:B------:R-:W-:-:S03]  /*0790*/  IADD3 R6, P1, PT, R7, R0, RZ ;  /* 0x0000000007067210 */ /* 0x000fc60007f3e0ff */
[----:B------:R0:W2:Y:S01]  /*07a0*/  LDG.E R11, desc[UR8][R4.64+-0x40] ;  /* 0xffffc008040b7981 */ /* 0x0000a2000c1e1900 */
[C---:B------:R-:W-:Y:S01]  /*07b0*/  LEA.HI.X.SX32 R9, R7.reuse, RZ, 0x1, P1 ;  /* 0x000000ff07097211 */ /* 0x040fe200008f0eff */
[----:B------:R-:W-:Y:S01]  /*07c0*/  IMAD.IADD R13, R7, 0x1, R20 ;  /* 0x00000001070d7824 */ /* 0x000fe200078e0214 */
[----:B------:R-:W-:-:S04]  /*07d0*/  LEA R8, P1, R6, R16, 0x2 ;  /* 0x0000001006087211 */ /* 0x000fc800078210ff */
[----:B------:R-:W-:Y:S02]  /*07e0*/  LEA.HI.X R9, R6, R17, R9, 0x2, P1 ;  /* 0x0000001106097211 */ /* 0x000fe400008f1409 */
[----:B------:R-:W-:-:S03]  /*07f0*/  IADD3 R7, P1, PT, R13, R0, RZ ;  /* 0x000000000d077210 */ /* 0x000fc60007f3e0ff */
[----:B------:R1:W3:Y:S01]  /*0800*/  LDG.E R8, desc[UR8][R8.64+-0x40] ;  /* 0xffffc00808087981 */ /* 0x0002e2000c1e1900 */
[C---:B------:R-:W-:Y:S01]  /*0810*/  LEA.HI.X.SX32 R10, R13.reuse, RZ, 0x1, P1 ;  /* 0x000000ff0d0a7211 */ /* 0x040fe200008f0eff */
[----:B0-----:R-:W-:Y:S01]  /*0820*/  IMAD.IADD R5, R13, 0x1, R20 ;  /* 0x000000010d057824 */ /* 0x001fe200078e0214 */
[----:B------:R-:W-:-:S04]  /*0830*/  LEA R6, P1, R7, R16, 0x2 ;  /* 0x0000001007067211 */ /* 0x000fc800078210ff */
[----:B------:R-:W-:Y:S02]  /*0840*/  LEA.HI.X R7, R7, R17, R10, 0x2, P1 ;  /* 0x0000001107077211 */ /* 0x000fe400008f140a */
[----:B------:R-:W-:-:S03]  /*0850*/  IADD3 R4, P1, PT, R5, R0, RZ ;  /* 0x0000000005047210 */ /* 0x000fc60007f3e0ff */
[----:B------:R0:W4:Y:S01]  /*0860*/  LDG.E R6, desc[UR8][R6.64+-0x40] ;  /* 0xffffc00806067981 */ /* 0x000122000c1e1900 */
[C---:B------:R-:W-:Y:S01]  /*0870*/  LEA.HI.X.SX32 R10, R5.reuse, RZ, 0x1, P1 ;  /* 0x000000ff050a7211 */ /* 0x040fe200008f0eff */
[----:B------:R-:W-:Y:S01]  /*0880*/  IMAD.IADD R5, R5, 0x1, R20 ;  /* 0x0000000105057824 */ /* 0x000fe200078e0214 */
[----:B------:R-:W-:-:S04]  /*0890*/  LEA R12, P1, R4, R16, 0x2 ;  /* 0x00000010040c7211 */ /* 0x000fc800078210ff */
[----:B------:R-:W-:Y:S02]  /*08a0*/  LEA.HI.X R13, R4, R17, R10, 0x2, P1 ;  /* 0x00000011040d7211 */ /* 0x000fe400008f140a */
[----:B------:R-:W-:-:S03]  /*08b0*/  IADD3 R4, P1, PT, R5, R0, RZ ;  /* 0x0000000005047210 */ /* 0x000fc60007f3e0ff */
[----:B------:R5:W4:Y:S01]  /*08c0*/  LDG.E R27, desc[UR8][R12.64+-0x40] ;  /* 0xffffc0080c1b7981 */ /* 0x000b22000c1e1900 */
[C---:B-1----:R-:W-:Y:S01]  /*08d0*/  LEA.HI.X.SX32 R9, R5.reuse, RZ, 0x1, P1 ;  /* 0x000000ff05097211 */ /* 0x042fe200008f0eff */
[----:B------:R-:W-:Y:S01]  /*08e0*/  IMAD.IADD R5, R5, 0x1, R20 ;  /* 0x0000000105057824 */ /* 0x000fe200078e0214 */
[----:B------:R-:W-:-:S04]  /*08f0*/  LEA R14, P1, R4, R16, 0x2 ;  /* 0x00000010040e7211 */ /* 0x000fc800078210ff */
[----:B------:R-:W-:Y:S02]  /*0900*/  LEA.HI.X R15, R4, R17, R9, 0x2, P1 ;  /* 0x00000011040f7211 */ /* 0x000fe400008f1409 */
[C---:B------:R-:W-:Y:S01]  /*0910*/  IADD3 R9, P1, PT, R5.reuse, R0, RZ ;  /* 0x0000000005097210 */ /* 0x040fe20007f3e0ff */
[C---:B0-----:R-:W-:Y:S02]  /*0920*/  IMAD.IADD R7, R5.reuse, 0x1, R20 ;  /* 0x0000000105077824 */ /* 0x041fe400078e0214 */
[----:B------:R0:W4:Y:S01]  /*0930*/  LDG.E R26, desc[UR8][R14.64+-0x40] ;  /* 0xffffc0080e1a7981 */ /* 0x000122000c1e1900 */
[----:B------:R-:W-:Y:S02]  /*0940*/  LEA.HI.X.SX32 R10, R5, RZ, 0x1, P1 ;  /* 0x000000ff050a7211 */ /* 0x000fe400008f0eff */
[----:B------:R-:W-:-:S04]  /*0950*/  LEA R4, P1, R9, R16, 0x2 ;  /* 0x0000001009047211 */ /* 0x000fc800078210ff */
[----:B------:R-:W-:Y:S01]  /*0960*/  LEA.HI.X R5, R9, R17, R10, 0x2, P1 ;  /* 0x0000001109057211 */ /* 0x000fe200008f140a */
[C---:B------:R-:W-:Y:S01]  /*0970*/  IMAD.IADD R9, R7.reuse, 0x1, R20 ;  /* 0x0000000107097824 */ /* 0x040fe200078e0214 */
[----:B-----5:R-:W-:-:S03]  /*0980*/  IADD3 R13, P1, PT, R7, R0, RZ ;  /* 0x00000000070d7210 */ /* 0x020fc60007f3e0ff */
[----:B------:R1:W5:Y:S01]  /*0990*/  LDG.E R29, desc[UR8][R4.64+-0x40] ;  /* 0xffffc008041d7981 */ /* 0x000362000c1e1900 */
[----:B------:R-:W-:Y:S02]  /*09a0*/  LEA.HI.X.SX32 R18, R7, RZ, 0x1, P1 ;  /* 0x000000ff07127211 */ /* 0x000fe400008f0eff */
[----:B------:R-:W-:Y:S02]  /*09b0*/  LEA R12, P1, R13, R16, 0x2 ;  /* 0x000000100d0c7211 */ /* 0x000fe400078210ff */
[----:B------:R-:W-:Y:S02]  /*09c0*/  IADD3 R10, P2, PT, R9, R0, RZ ;  /* 0x00000000090a7210 */ /* 0x000fe40007f5e0ff */
[----:B------:R-:W-:-:S06]  /*09d0*/  LEA.HI.X R13, R13, R17, R18, 0x2, P1 ;  /* 0x000000110d0d7211 */ /* 0x000fcc00008f1412 */
[----:B------:R1:W5:Y:S01]  /*09e0*/  LDG.E R13, desc[UR8][R12.64+-0x40] ;  /* 0xffffc0080c0d7981 */ /* 0x000362000c1e1900 */
[----:B------:R-:W-:Y:S02]  /*09f0*/  LEA.HI.X.SX32 R9, R9, RZ, 0x1, P2 ;  /* 0x000000ff09097211 */ /* 0x000fe400010f0eff */
[----:B0-----:R-:W-:-:S04]  /*0a00*/  LEA R14, P2, R10, R16, 0x2 ;  /* 0x000000100a0e7211 */ /* 0x001fc800078410ff */
[----:B------:R-:W-:Y:S02]  /*0a10*/  LEA.HI.X R15, R10, R17, R9, 0x2, P2 ;  /* 0x000000110a0f7211 */ /* 0x000fe400010f1409 */
[----:B------:R-:W0:Y:S04]  /*0a20*/  S2R R10, SR_CTAID.X ;  /* 0x00000000000a7919 */ /* 0x000e280000002500 */
[----:B------:R1:W5:Y:S01]  /*0a30*/  LDG.E R15, desc[UR8][R14.64+-0x40] ;  /* 0xffffc0080e0f7981 */ /* 0x000362000c1e1900 */
[----:B0-----:R-:W-:-:S04]  /*0a40*/  IMAD R7, R10, 0x10, R21 ;  /* 0x000000100a077824 */ /* 0x001fc800078e0215 */
[----:B------:R-:W-:-:S04]  /*0a50*/  VIADD R7, R7, 0x10 ;  /* 0x0000001007077836 */ /* 0x000fc80000000000 */
[----:B------:R-:W-:-:S04]  /*0a60*/  IMAD R7, R7, R20, R21 ;  /* 0x0000001407077224 */ /* 0x000fc800078e0215 */
[C---:B-1----:R-:W-:Y:S01]  /*0a70*/  IMAD.IADD R5, R7.reuse, 0x1, R20 ;  /* 0x0000000107057824 */ /* 0x042fe200078e0214 */
[----:B------:R-:W-:-:S04]  /*0a80*/  IADD3 R19, P1, PT, R7, R0, RZ ;  /* 0x0000000007137210 */ /* 0x000fc80007f3e0ff */
[----:B------:R-:W-:Y:S02]  /*0a90*/  IADD3 R10, P2, PT, R5, R0, RZ ;  /* 0x00000000050a7210 */ /* 0x000fe40007f5e0ff */
[----:B------:R-:W-:Y:S01]  /*0aa0*/  LEA.HI.X.SX32 R22, R7, RZ, 0x1, P1 ;  /* 0x000000ff07167211 */ /* 0x000fe200008f0eff */
[----:B------:R-:W-:Y:S01]  /*0ab0*/  IMAD.IADD R7, R5, 0x1, R20 ;  /* 0x0000000105077824 */ /* 0x000fe200078e0214 */
[-C--:B------:R-:W-:Y:S02]  /*0ac0*/  LEA R4, P1, R19, R16.reuse, 0x2 ;  /* 0x0000001013047211 */ /* 0x080fe400078210ff */
[----:B------:R-:W-:Y:S02]  /*0ad0*/  LEA.HI.X.SX32 R12, R5, RZ, 0x1, P2 ;  /* 0x000000ff050c7211 */ /* 0x000fe400010f0eff */
[----:B------:R-:W-:Y:S02]  /*0ae0*/  LEA R18, P2, R10, R16, 0x2 ;  /* 0x000000100a127211 */ /* 0x000fe400078410ff */
[----:B------:R-:W-:-:S02]  /*0af0*/  IADD3 R9, P3, PT, R7, R0, RZ ;  /* 0x0000000007097210 */ /* 0x000fc40007f7e0ff */
[-C--:B------:R-:W-:Y:S01]  /*0b00*/  LEA.HI.X R5, R19, R17.reuse, R22, 0x2, P1 ;  /* 0x0000001113057211 */ /* 0x080fe200008f1416 */
[C---:B------:R-:W-:Y:S01]  /*0b10*/  IMAD.IADD R21, R7.reuse, 0x1, R20 ;  /* 0x0000000107157824 */ /* 0x040fe200078e0214 */
[-C--:B------:R-:W-:Y:S02]  /*0b20*/  LEA.HI.X R19, R10, R17.reuse, R12, 0x2, P2 ;  /* 0x000000110a137211 */ /* 0x080fe400010f140c */
[----:B------:R-:W-:Y:S02]  /*0b30*/  LEA.HI.X.SX32 R10, R7, RZ, 0x1, P3 ;  /* 0x000000ff070a7211 */ /* 0x000fe400018f0eff */
[----:B------:R-:W-:Y:S01]  /*0b40*/  LEA R24, P1, R9, R16, 0x2 ;  /* 0x0000001009187211 */ /* 0x000fe200078210ff */
[----:B------:R-:W-:Y:S01]  /*0b50*/  IMAD.IADD R23, R21, 0x1, R20 ;  /* 0x0000000115177824 */ /* 0x000fe200078e0214 */
[----:B------:R-:W5:Y:S02]  /*0b60*/  LDG.E R4, desc[UR8][R4.64+-0x40] ;  /* 0xffffc00804047981 */ /* 0x000f64000c1e1900 */
[----:B------:R-:W-:-:S02]  /*0b70*/  LEA.HI.X R25, R9, R17, R10, 0x2, P1 ;  /* 0x0000001109197211 */ /* 0x000fc400008f140a */
[-C--:B------:R-:W-:Y:S01]  /*0b80*/  IADD3 R10, P1, PT, R21, R0.reuse, RZ ;  /* 0x00000000150a7210 */ /* 0x080fe20007f3e0ff */
[----:B------:R0:W5:Y:S01]  /*0b90*/  LDG.E R9, desc[UR8][R18.64+-0x40] ;  /* 0xffffc00812097981 */ /* 0x000162000c1e1900 */
[C---:B------:R-:W-:Y:S01]  /*0ba0*/  IADD3 R14, P2, PT, R23.reuse, R0, RZ ;  /* 0x00000000170e7210 */ /* 0x040fe20007f5e0ff */
[----:B------:R-:W-:Y:S01]  /*0bb0*/  IMAD.IADD R12, R23, 0x1, R20 ;  /* 0x00000001170c7824 */ /* 0x000fe200078e0214 */
[----:B------:R-:W-:Y:S01]  /*0bc0*/  LEA.HI.X.SX32 R21, R21, RZ, 0x1, P1 ;  /* 0x000000ff15157211 */ /* 0x000fe200008f0eff */
[----:B------:R1:W5:Y:S01]  /*0bd0*/  LDG.E R7, desc[UR8][R24.64+-0x40] ;  /* 0xffffc00818077981 */ /* 0x000362000c1e1900 */
[----:B------:R-:W-:Y:S02]  /*0be0*/  LEA.HI.X.SX32 R23, R23, RZ, 0x1, P2 ;  /* 0x000000ff17177211 */ /* 0x000fe400010f0eff */
[-C--:B0-----:R-:W-:Y:S02]  /*0bf0*/  LEA R18, P1, R10, R16.reuse, 0x2 ;  /* 0x000000100a127211 */ /* 0x081fe400078210ff */
[----:B------:R-:W-:-:S02]  /*0c00*/  LEA R22, P2, R14, R16, 0x2 ;  /* 0x000000100e167211 */ /* 0x000fc400078410ff */
[-C--:B------:R-:W-:Y:S01]  /*0c10*/  LEA.HI.X R19, R10, R17.reuse, R21, 0x2, P1 ;  /* 0x000000110a137211 */ /* 0x080fe200008f1415 */
[C---:B------:R-:W-:Y:S01]  /*0c20*/  IMAD.IADD R21, R12.reuse, 0x1, R20 ;  /* 0x000000010c157824 */ /* 0x040fe200078e0214 */
[----:B------:R-:W-:Y:S02]  /*0c30*/  IADD3 R5, P3, PT, R12, R0, RZ ;  /* 0x000000000c057210 */ /* 0x000fe40007f7e0ff */
[-C--:B------:R-:W-:Y:S01]  /*0c40*/  LEA.HI.X R23, R14, R17.reuse, R23, 0x2, P2 ;  /* 0x000000110e177211 */ /* 0x080fe200010f1417 */
[----:B------:R0:W5:Y:S01]  /*0c50*/  LDG.E R28, desc[UR8][R18.64+-0x40] ;  /* 0xffffc008121c7981 */ /* 0x000162000c1e1900 */
[----:B------:R-:W-:Y:S02]  /*0c60*/  LEA.HI.X.SX32 R12, R12, RZ, 0x1, P3 ;  /* 0x000000ff0c0c7211 */ /* 0x000fe400018f0eff */
[----:B-1----:R-:W-:Y:S01]  /*0c70*/  LEA R24, P1, R5, R16, 0x2 ;  /* 0x0000001005187211 */ /* 0x002fe200078210ff */
[----:B------:R-:W-:Y:S01]  /*0c80*/  ULEA UR4, UR7, UR6, 0x18 ;  /* 0x0000000607047291 */ /* 0x000fe2000f8ec0ff */
[----:B------:R-:W-:Y:S01]  /*0c90*/  IADD3 R10, P2, PT, R21, R0, RZ ;  /* 0x00000000150a7210 */ /* 0x000fe20007f5e0ff */
[----:B------:R1:W5:Y:S01]  /*0ca0*/  LDG.E R22, desc[UR8][R22.64+-0x40] ;  /* 0xffffc00816167981 */ /* 0x000362000c1e1900 */
[----:B------:R-:W-:-:S02]  /*0cb0*/  LEA.HI.X R25, R5, R17, R12, 0x2, P1 ;  /* 0x0000001105197211 */ /* 0x000fc400008f140c */
[C---:B------:R-:W-:Y:S02]  /*0cc0*/  LEA.HI.X.SX32 R5, R21.reuse, RZ, 0x1, P2 ;  /* 0x000000ff15057211 */ /* 0x040fe400010f0eff */
[C---:B0-----:R-:W-:Y:S01]  /*0cd0*/  LEA R18, P1, R10.reuse, R16, 0x2 ;  /* 0x000000100a127211 */ /* 0x041fe200078210ff */
[----:B------:R-:W-:Y:S01]  /*0ce0*/  IMAD.IADD R21, R21, 0x1, R20 ;  /* 0x0000000115157824 */ /* 0x000fe200078e0214 */
[----:B------:R-:W5:Y:S02]  /*0cf0*/  LDG.E R14, desc[UR8][R24.64+-0x40] ;  /* 0xffffc008180e7981 */ /* 0x000f64000c1e1900 */
[----:B------:R-:W-:Y:S01]  /*0d00*/  LEA.HI.X R19, R10, R17, R5, 0x2, P1 ;  /* 0x000000110a137211 */ /* 0x000fe200008f1405 */
[----:B------:R-:W-:-:S04]  /*0d10*/  IMAD.U32 R5, RZ, RZ, UR4 ;  /* 0x00000004ff057e24 */ /* 0x000fc8000f8e00ff */
[----:B------:R0:W5:Y:S01]  /*0d20*/  LDG.E R12, desc[UR8][R18.64+-0x40] ;  /* 0xffffc008120c7981 */ /* 0x000162000c1e1900 */
[----:B-1----:R-:W-:Y:S01]  /*0d30*/  IMAD R23, R0, 0x4, R5 ;  /* 0x0000000400177824 */ /* 0x002fe200078e0205 */
[----:B0-----:R-:W-:-:S04]  /*0d40*/  IADD3 R18, P1, PT, R21, R0, RZ ;  /* 0x0000000015127210 */ /* 0x001fc80007f3e0ff */
[C---:B------:R-:W-:Y:S01]  /*0d50*/  LEA.HI.X.SX32 R19, R21.reuse, RZ, 0x1, P1 ;  /* 0x000000ff15137211 */ /* 0x040fe200008f0eff */
[--C-:B------:R-:W-:Y:S01]  /*0d60*/  IMAD.IADD R21, R21, 0x1, R20.reuse ;  /* 0x0000000115157824 */ /* 0x100fe200078e0214 */
[C---:B------:R-:W-:Y:S01]  /*0d70*/  LEA R10, P1, R18.reuse, R16, 0x2 ;  /* 0x00000010120a7211 */ /* 0x040fe200078210ff */
[----:B--2---:R0:W-:Y:S03]  /*0d80*/  STS [R23+0x1c0], R11 ;  /* 0x0001c00b17007388 */ /* 0x0041e60000000800 */
[-C--:B0-----:R-:W-:Y:S02]  /*0d90*/  LEA.HI.X R11, R18, R17.reuse, R19, 0x2, P1 ;  /* 0x00000011120b7211 */ /* 0x081fe400008f1413 */
[C---:B------:R-:W-:Y:S01]  /*0da0*/  IADD3 R24, P1, PT, R21.reuse, R0, RZ ;  /* 0x0000000015187210 */ /* 0x040fe20007f3e0ff */
[----:B---3--:R0:W-:Y:S03]  /*0db0*/  STS [R23+0x200], R8 ;  /* 0x0002000817007388 */ /* 0x0081e60000000800 */
[C---:B------:R-:W-:Y:S01]  /*0dc0*/  LEA.HI.X.SX32 R19, R21.reuse, RZ, 0x1, P1 ;  /* 0x000000ff15137211 */ /* 0x040fe200008f0eff */
[----:B------:R-:W-:Y:S01]  /*0dd0*/  IMAD.IADD R21, R21, 0x1, R20 ;  /* 0x0000000115157824 */ /* 0x000fe200078e0214 */
[C---:B------:R-:W-:Y:S01]  /*0de0*/  LEA R18, P1, R24.reuse, R16, 0x2 ;  /* 0x0000001018127211 */ /* 0x040fe200078210ff */
[----:B------:R-:W2:Y:S03]  /*0df0*/  LDG.E R10, desc[UR8][R10.64+-0x40] ;  /* 0xffffc0080a0a7981 */ /* 0x000ea6000c1e1900 */
[----:B------:R-:W-:-:S02]  /*0e00*/  LEA.HI.X R19, R24, R17, R19, 0x2, P1 ;  /* 0x0000001118137211 */ /* 0x000fc400008f1413 */
[----:B------:R-:W-:-:S03]  /*0e10*/  IADD3 R25, P1, PT, R21, R0, RZ ;  /* 0x0000000015197210 */ /* 0x000fc60007f3e0ff */
[----:B0-----:R0:W3:Y:S02]  /*0e20*/  LDG.E R8, desc[UR8][R18.64+-0x40] ;  /* 0xffffc00812087981 */ /* 0x0010e4000c1e1900 */
[C---:B0-----:R-:W-:Y:S01]  /*0e30*/  LEA.HI.X.SX32 R18, R21.reuse, RZ, 0x1, P1 ;  /* 0x000000ff15127211 */ /* 0x041fe200008f0eff */
[----:B------:R-:W-:Y:S01]  /*0e40*/  IMAD.IADD R21, R21, 0x1, R20 ;  /* 0x0000000115157824 */ /* 0x000fe200078e0214 */
[----:B------:R-:W-:-:S04]  /*0e50*/  LEA R24, P1, R25, R16, 0x2 ;  /* 0x0000001019187211 */ /* 0x000fc800078210ff */
[----:B------:R-:W-:Y:S02]  /*0e60*/  LEA.HI.X R25, R25, R17, R18, 0x2, P1 ;  /* 0x0000001119197211 */ /* 0x000fe400008f1412 */
[C---:B------:R-:W-:Y:S01]  /*0e70*/  IADD3 R11, P1, PT, R21.reuse, R0, RZ ;  /* 0x00000000150b7210 */ /* 0x040fe20007f3e0ff */
[----:B----4-:R0:W-:Y:S04]  /*0e80*/  STS [R23+0x240], R6 ;  /* 0x0002400617007388 */ /* 0x0101e80000000800 */
[----:B0-----:R0:W4:Y:S02]  /*0e90*/  LDG.E R6, desc[UR8][R24.64+-0x40] ;  /* 0xffffc00818067981 */ /* 0x001124000c1e1900 */
[----:B0-----:R-:W-:Y:S02]  /*0ea0*/  LEA.HI.X.SX32 R24, R21, RZ, 0x1, P1 ;  /* 0x000000ff15187211 */ /* 0x001fe400008f0eff */
[----:B------:R-:W-:Y:S01]  /*0eb0*/  LEA R18, P1, R11, R16, 0x2 ;  /* 0x000000100b127211 */ /* 0x000fe200078210ff */
[----:B------:R-:W-:-:S03]  /*0ec0*/  IMAD.IADD R21, R21, 0x1, R20 ;  /* 0x0000000115157824 */ /* 0x000fc600078e0214 */
[----:B------:R-:W-:-:S05]  /*0ed0*/  LEA.HI.X R19, R11, R17, R24, 0x2, P1 ;  /* 0x000000110b137211 */ /* 0x000fca00008f1418 */
[----:B------:R0:W4:Y:S02]  /*0ee0*/  LDG.E R11, desc[UR8][R18.64+-0x40] ;  /* 0xffffc008120b7981 */ /* 0x000124000c1e1900 */
[----:B0-----:R-:W-:-:S04]  /*0ef0*/  IADD3 R18, P1, PT, R21, R0, RZ ;  /* 0x0000000015127210 */ /* 0x001fc80007f3e0ff */
[C---:B------:R-:W-:Y:S01]  /*0f00*/  LEA.HI.X.SX32 R19, R21.reuse, RZ, 0x1, P1 ;  /* 0x000000ff15137211 */ /* 0x040fe200008f0eff */
[----:B------:R-:W-:Y:S01]  /*0f10*/  IMAD.IADD R21, R21, 0x1, R20 ;  /* 0x0000000115157824 */ /* 0x000fe200078e0214 */
[C---:B------:R-:W-:Y:S01]  /*0f20*/  LEA R24, P1, R18.reuse, R16, 0x2 ;  /* 0x0000001012187211 */ /* 0x040fe200078210ff */
[----:B------:R0:W-:Y:S03]  /*0f30*/  STS [R23+0x280], R27 ;  /* 0x0002801b17007388 */ /* 0x0001e60000000800 */
[----:B------:R-:W-:Y:S01]  /*0f40*/  LEA.HI.X R25, R18, R17, R19, 0x2, P1 ;  /* 0x0000001112197211 */ /* 0x000fe200008f1413 */
[----:B------:R1:W-:Y:S04]  /*0f50*/  STS [R23+0x2c0], R26 ;  /* 0x0002c01a17007388 */ /* 0x0003e80000000800 */
[----:B------:R1:W4:Y:S01]  /*0f60*/  LDG.E R24, desc[UR8][R24.64+-0x40] ;  /* 0xffffc00818187981 */ /* 0x000322000c1e1900 */
[----:B0-----:R-:W-:-:S04]  /*0f70*/  IADD3 R27, P1, PT, R21, R0, RZ ;  /* 0x00000000151b7210 */ /* 0x001fc80007f3e0ff */
[C---:B------:R-:W-:Y:S01]  /*0f80*/  LEA.HI.X.SX32 R18, R21.reuse, RZ, 0x1, P1 ;  /* 0x000000ff15127211 */ /* 0x040fe200008f0eff */
[----:B------:R-:W-:Y:S01]  /*0f90*/  IMAD.IADD R21, R21, 0x1, R20 ;  /* 0x0000000115157824 */ /* 0x000fe200078e0214 */
[----:B-1----:R-:W-:-:S04]  /*0fa0*/  LEA R26, P1, R27, R16, 0x2 ;  /* 0x000000101b1a7211 */ /* 0x002fc800078210ff */
[----:B------:R-:W-:Y:S01]  /*0fb0*/  LEA.HI.X R27, R27, R17, R18, 0x2, P1 ;  /* 0x000000111b1b7211 */ /* 0x000fe200008f1412 */
[C-C-:B------:R-:W-:Y:S01]  /*0fc0*/  IMAD.IADD R25, R21.reuse, 0x1, R20.reuse ;  /* 0x0000000115197824 */ /* 0x140fe200078e0214 */
[----:B------:R-:W-:Y:S01]  /*0fd0*/  IADD3 R19, P1, PT, R21, R0, RZ ;  /* 0x0000000015137210 */ /* 0x000fe20007f3e0ff */
[----:B-----5:R0:W-:Y:S04]  /*0fe0*/  STS [R23+0x300], R29 ;  /* 0x0003001d17007388 */ /* 0x0201e80000000800 */
[----:B------:R1:W5:Y:S01]  /*0ff0*/  LDG.E R26, desc[UR8][R26.64+-0x40] ;  /* 0xffffc0081a1a7981 */ /* 0x000362000c1e1900 */
[----:B0-----:R-:W-:Y:S01]  /*1000*/  IMAD.IADD R29, R25, 0x1, R20 ;  /* 0x00000001191d7824 */ /* 0x001fe200078e0214 */
[----:B-1----:R-:W-:Y:S02]  /*1010*/  LEA.HI.X.SX32 R27, R21, RZ, 0x1, P1 ;  /* 0x000000ff151b7211 */ /* 0x002fe400008f0eff */
[----:B------:R-:W-:-:S02]  /*1020*/  LEA R18, P1, R19, R16, 0x2 ;  /* 0x0000001013127211 */ /* 0x000fc400078210ff */
[----:B------:R-:W-:Y:S01]  /*1030*/  IADD3 R21, P2, PT, R25, R0, RZ ;  /* 0x0000000019157210 */ /* 0x000fe20007f5e0ff */
[----:B------:R0:W-:Y:S01]  /*1040*/  STS [R23+0x340], R13 ;  /* 0x0003400d17007388 */ /* 0x0001e20000000800 */
[-C--:B------:R-:W-:Y:S02]  /*1050*/  LEA.HI.X R19, R19, R17.reuse, R27, 0x2, P1 ;  /* 0x0000001113137211 */ /* 0x080fe400008f141b */
[----:B------:R-:W-:Y:S02]  /*1060*/  LEA.HI.X.SX32 R25, R25, RZ, 0x1, P2 ;  /* 0x000000ff19197211 */ /* 0x000fe400010f0eff */
[----:B------:R-:W-:Y:S01]  /*1070*/  LEA R20, P1, R21, R16, 0x2 ;  /* 0x0000001015147211 */ /* 0x000fe200078210ff */
[----:B------:R-:W5:Y:S01]  /*1080*/  LDG.E R18, desc[UR8][R18.64+-0x40] ;  /* 0xffffc00812127981 */ /* 0x000f62000c1e1900 */
[----:B0-----:R-:W-:Y:S02]  /*1090*/  IADD3 R13, P2, PT, R29, R0, RZ ;  /* 0x000000001d0d7210 */ /* 0x001fe40007f5e0ff */
[----:B------:R-:W-:-:S02]  /*10a0*/  LEA.HI.X R21, R21, R17, R25, 0x2, P1 ;  /* 0x0000001115157211 */ /* 0x000fc400008f1419 */
[----:B------:R-:W-:Y:S02]  /*10b0*/  LEA.HI.X.SX32 R29, R29, RZ, 0x1, P2 ;  /* 0x000000ff1d1d7211 */ /* 0x000fe400010f0eff */
[C---:B------:R-:W-:Y:S01]  /*10c0*/  LEA R16, P1, R13.reuse, R16, 0x2 ;  /* 0x000000100d107211 */ /* 0x040fe200078210ff */
[----:B------:R-:W5:Y:S03]  /*10d0*/  LDG.E R20, desc[UR8][R20.64+-0x40] ;  /* 0xffffc00814147981 */ /* 0x000f66000c1e1900 */
[----:B------:R-:W-:-:S05]  /*10e0*/  LEA.HI.X R17, R13, R17, R29, 0x2, P1 ;  /* 0x000000110d117211 */ /* 0x000fca00008f141d */
[----:B------:R-:W5:Y:S04]  /*10f0*/  LDG.E R16, desc[UR8][R16.64+-0x40] ;  /* 0xffffc00810107981 */ /* 0x000f68000c1e1900 */
[----:B------:R0:W-:Y:S04]  /*1100*/  STS [R23+0x380], R15 ;  /* 0x0003800f17007388 */ /* 0x0001e80000000800 */
[----:B------:R0:W-:Y:S04]  /*1110*/  STS [R3+-0x40], R4 ;  /* 0xffffc00403007388 */ /* 0x0001e80000000800 */
[----:B------:R0:W-:Y:S04]  /*1120*/  STS [R3], R9 ;  /* 0x0000000903007388 */ /* 0x0001e80000000800 */
        /* <DEDUP_REMOVED lines=8> */
[----:B------:R0:W-:Y:S04]  /*11b0*/  STS [R3+0x240], R11 ;  /* 0x0002400b03007388 */ /* 0x0001e80000000800 */
[----:B------:R0:W-:Y:S04]  /*11c0*/  STS [R3+0x280], R24 ;  /* 0x0002801803007388 */ /* 0x0001e80000000800 */
[----:B-----5:R0:W-:Y:S04]  /*11d0*/  STS [R3+0x2c0], R26 ;  /* 0x0002c01a03007388 */ /* 0x0201e80000000800 */
[----:B------:R0:W-:Y:S04]  /*11e0*/  STS [R3+0x300], R18 ;  /* 0x0003001203007388 */ /* 0x0001e80000000800 */
[----:B------:R0:W-:Y:S04]  /*11f0*/  STS [R3+0x340], R20 ;  /* 0x0003401403007388 */ /* 0x0001e80000000800 */
[----:B------:R0:W-:Y:S02]  /*1200*/  STS [R3+0x380], R16 ;  /* 0x0003801003007388 */ /* 0x0001e40000000800 */
.L_x_29:
[----:B------:R-:W-:Y:S05]  /*1210*/  BSYNC.RECONVERGENT B0 ;  /* 0x0000000000007941 */ /* 0x000fea0003800200 */
.L_x_27:
[----:B------:R-:W-:Y:S06]  /*1220*/  BAR.SYNC.DEFER_BLOCKING 0x0 ;  /* 0x0000000000007b1d */ /* 0x000fec0000010000 */
[----:B------:R-:W-:Y:S04]  /*1230*/  BSSY.RECONVERGENT B0, `(.L_x_30) ;  /* 0x00000ef000007945 */ /* 0x000fe80003800200 */
[----:B------:R-:W-:Y:S05]  /*1240*/  @P0 BRA `(.L_x_31) ;  /* 0x0000000400cc0947 */ /* 0x000fea0003800000 */
[----:B01----:R-:W-:Y:S01]  /*1250*/  VIADD R4, R2, 0x100 ;  /* 0x0000010002047836 */ /* 0x003fe20000000000 */
[----:B------:R-:W-:Y:S01]  /*1260*/  PRMT R6, RZ, 0x7610, R6 ;  /* 0x00007610ff067816 */ /* 0x000fe20000000006 */
[----:B------:R-:W-:Y:S01]  /*1270*/  IMAD.MOV.U32 R11, RZ, RZ, 0x1 ;  /* 0x00000001ff0b7424 */ /* 0x000fe200078e00ff */
[----:B------:R-:W-:Y:S01]  /*1280*/  PRMT R8, RZ, 0x7610, R8 ;  /* 0x00007610ff087816 */ /* 0x000fe20000000008 */
[----:B------:R-:W-:-:S07]  /*1290*/  IMAD.MOV.U32 R5, RZ, RZ, RZ ;  /* 0x000000ffff057224 */ /* 0x000fce00078e00ff */
.L_x_38:
[----:B0-23--:R-:W-:Y:S01]  /*12a0*/  IMAD R7, R11, 0x40, R2 ;  /* 0x000000400b077824 */ /* 0x00dfe200078e0202 */
[----:B------:R-:W-:Y:S01]  /*12b0*/  ISETP.GE.U32.AND P0, PT, R5, 0x7, PT ;  /* 0x000000070500780c */ /* 0x000fe20003f06070 */
[----:B------:R-:W-:Y:S02]  /*12c0*/  IMAD.MOV.U32 R5, RZ, RZ, R11 ;  /* 0x000000ffff057224 */ /* 0x000fe400078e000b */
[----:B------:R-:W-:Y:S01]  /*12d0*/  VIADD R8, R8, 0x1 ;  /* 0x0000000108087836 */ /* 0x000fe20000000000 */
[----:B-1----:R0:W1:Y:S01]  /*12e0*/  LDS R14, [R7] ;  /* 0x00000000070e7984 */ /* 0x0020620000000800 */
[----:B------:R-:W-:Y:S01]  /*12f0*/  IMAD.MOV.U32 R9, RZ, RZ, RZ ;  /* 0x000000ffff097224 */ /* 0x000fe200078e00ff */
[----:B------:R-:W-:-:S07]  /*1300*/  LOP3.LUT P1, RZ, R5, 0x7, RZ, 0xc0, !PT ;  /* 0x0000000705ff7812 */ /* 0x000fce000782c0ff */
[----:B0-----:R-:W-:Y:S06]  /*1310*/  @!P0 BRA `(.L_x_32) ;  /* 0x0000000000b88947 */ /* 0x001fec0003800000 */
[----:B------:R-:W0:Y:S01]  /*1320*/  S2R R10, SR_CgaCtaId ;  /* 0x00000000000a7919 */ /* 0x000e220000008800 */
[----:B------:R-:W-:Y:S02]  /*1330*/  MOV R9, 0x400 ;  /* 0x0000040000097802 */ /* 0x000fe40000000f00 */
[----:B------:R-:W-:-:S05]  /*1340*/  LOP3.LUT R12, R5, 0xfffffff8, RZ, 0xc0, !PT ;  /* 0xfffffff8050c7812 */ /* 0x000fca00078ec0ff */
[----:B------:R-:W-:Y:S01]  /*1350*/  IMAD.MOV R12, RZ, RZ, -R12 ;  /* 0x000000ffff0c7224 */ /* 0x000fe200078e0a0c */
[----:B0-----:R-:W-:Y:S02]  /*1360*/  LEA R10, R10, R9, 0x18 ;  /* 0x000000090a0a7211 */ /* 0x001fe400078ec0ff */
[----:B------:R-:W-:-:S03]  /*1370*/  LOP3.LUT R9, R5, 0x7ffffff8, RZ, 0xc0, !PT ;  /* 0x7ffffff805097812 */ /* 0x000fc600078ec0ff */
[----:B------:R-:W-:Y:S02]  /*1380*/  IMAD R13, R11, 0x40, R10 ;  /* 0x000000400b0d7824 */ /* 0x000fe400078e020a */
[----:B------:R-:W-:Y:S02]  /*1390*/  IMAD.MOV.U32 R10, RZ, RZ, R4 ;  /* 0x000000ffff0a7224 */ /* 0x000fe400078e0004 */
[----:B------:R-:W-:-:S07]  /*13a0*/  VIADD R13, R13, 0x10 ;  /* 0x000000100d0d7836 */ /* 0x000fce0000000000 */
.L_x_33:
[----:B------:R-:W-:Y:S01]  /*13b0*/  LDS R15, [R13+-0x10] ;  /* 0xfffff0000d0f7984 */ /* 0x000fe20000000800 */
[----:B------:R-:W-:-:S03]  /*13c0*/  VIADD R12, R12, 0x8 ;  /* 0x000000080c0c7836 */ /* 0x000fc60000000000 */
[----:B------:R-:W1:Y:S02]  /*13d0*/  LDS R16, [R10+-0x100] ;  /* 0xffff00000a107984 */ /* 0x000e640000000800 */
[----:B------:R-:W-:Y:S01]  /*13e0*/  ISETP.NE.AND P0, PT, R12, RZ, PT ;  /* 0x000000ff0c00720c */ /* 0x000fe20003f05270 */
[----:B-1----:R-:W-:-:S05]  /*13f0*/  FFMA R16, -R15, R16, R14 ;  /* 0x000000100f107223 */ /* 0x002fca000000010e */
[----:B------:R-:W-:Y:S04]  /*1400*/  STS [R7], R16 ;  /* 0x0000001007007388 */ /* 0x000fe80000000800 */
[----:B------:R-:W-:Y:S04]  /*1410*/  LDS R15, [R13+-0xc] ;  /* 0xfffff4000d0f7984 */ /* 0x000fe80000000800 */
[----:B0-----:R-:W0:Y:S02]  /*1420*/  LDS R14, [R10+-0xc0] ;  /* 0xffff40000a0e7984 */ /* 0x001e240000000800 */
[----:B0-----:R-:W-:-:S05]  /*1430*/  FFMA R14, -R15, R14, R16 ;  /* 0x0000000e0f0e7223 */ /* 0x001fca0000000110 */
[----:B------:R-:W-:Y:S04]  /*1440*/  STS [R7], R14 ;  /* 0x0000000e07007388 */ /* 0x000fe80000000800 */
[----:B------:R-:W-:Y:S04]  /*1450*/  LDS R15, [R13+-0x8] ;  /* 0xfffff8000d0f7984 */ /* 0x000fe80000000800 */
[----:B------:R-:W0:Y:S02]  /*1460*/  LDS R17, [R10+-0x80] ;  /* 0xffff80000a117984 */ /* 0x000e240000000800 */
[----:B0-----:R-:W-:-:S05]  /*1470*/  FFMA R18, -R15, R17, R14 ;  /* 0x000000110f127223 */ /* 0x001fca000000010e */
[----:B------:R-:W-:Y:S04]  /*1480*/  STS [R7], R18 ;  /* 0x0000001207007388 */ /* 0x000fe80000000800 */
[----:B------:R-:W-:Y:S04]  /*1490*/  LDS R15, [R13+-0x4] ;  /* 0xfffffc000d0f7984 */ /* 0x000fe80000000800 */
[----:B------:R-:W0:Y:S02]  /*14a0*/  LDS R17, [R10+-0x40] ;  /* 0xffffc0000a117984 */ /* 0x000e240000000800 */
[----:B0-----:R-:W-:-:S05]  /*14b0*/  FFMA R16, -R15, R17, R18 ;  /* 0x000000110f107223 */ /* 0x001fca0000000112 */
[----:B------:R-:W-:Y:S04]  /*14c0*/  STS [R7], R16 ;  /* 0x0000001007007388 */ /* 0x000fe80000000800 */
[----:B------:R-:W-:Y:S04]  /*14d0*/  LDS R15, [R13] ;  /* 0x000000000d0f7984 */ /* 0x000fe80000000800 */
[----:B------:R-:W0:Y:S02]  /*14e0*/  LDS R17, [R10] ;  /* 0x000000000a117984 */ /* 0x000e240000000800 */
[----:B0-----:R-:W-:-:S05]  /*14f0*/  FFMA R14, -R15, R17, R16 ;  /* 0x000000110f0e7223 */ /* 0x001fca0000000110 */
[----:B------:R-:W-:Y:S04]  /*1500*/  STS [R7], R14 ;  /* 0x0000000e07007388 */ /* 0x000fe80000000800 */
[----:B------:R-:W-:Y:S04]  /*1510*/  LDS R15, [R13+0x4] ;  /* 0x000004000d0f7984 */ /* 0x000fe80000000800 */
[----:B------:R-:W0:Y:S02]  /*1520*/  LDS R17, [R10+0x40] ;  /* 0x000040000a117984 */ /* 0x000e240000000800 */
[----:B0-----:R-:W-:-:S05]  /*1530*/  FFMA R18, -R15, R17, R14 ;  /* 0x000000110f127223 */ /* 0x001fca000000010e */
[----:B------:R-:W-:Y:S04]  /*1540*/  STS [R7], R18 ;  /* 0x0000001207007388 */ /* 0x000fe80000000800 */
[----:B------:R-:W-:Y:S04]  /*1550*/  LDS R15, [R13+0x8] ;  /* 0x000008000d0f7984 */ /* 0x000fe80000000800 */
[----:B------:R-:W0:Y:S02]  /*1560*/  LDS R17, [R10+0x80] ;  /* 0x000080000a117984 */ /* 0x000e240000000800 */
[----:B0-----:R-:W-:-:S05]  /*1570*/  FFMA R16, -R15, R17, R18 ;  /* 0x000000110f107223 */ /* 0x001fca0000000112 */
[----:B------:R-:W-:Y:S04]  /*1580*/  STS [R7], R16 ;  /* 0x0000001007007388 */ /* 0x000fe80000000800 */
[----:B------:R0:W-:Y:S04]  /*1590*/  LDS R15, [R13+0xc] ;  /* 0x00000c000d0f7984 */ /* 0x0001e80000000800 */
[----:B------:R1:W2:Y:S01]  /*15a0*/  LDS R17, [R10+0xc0] ;  /* 0x0000c0000a117984 */ /* 0x0002a20000000800 */
[----:B0-----:R-:W-:Y:S02]  /*15b0*/  VIADD R13, R13, 0x20 ;  /* 0x000000200d0d7836 */ /* 0x001fe40000000000 */
[----:B-1----:R-:W-:-:S02]  /*15c0*/  VIADD R10, R10, 0x200 ;  /* 0x000002000a0a7836 */ /* 0x002fc40000000000 */
[----:B--2---:R-:W-:-:S05]  /*15d0*/  FFMA R14, -R15, R17, R16 ;  /* 0x000000110f0e7223 */ /* 0x004fca0000000110 */
[----:B------:R0:W-:Y:S01]  /*15e0*/  STS [R7], R14 ;  /* 0x0000000e07007388 */ /* 0x0001e20000000800 */
[----:B------:R-:W-:Y:S05]  /*15f0*/  @P0 BRA `(.L_x_33) ;  /* 0xfffffffc006c0947 */ /* 0x000fea000383ffff */
.L_x_32:
[----:B------:R-:W-:Y:S05]  /*1600*/  @!P1 BRA `(.L_x_34) ;  /* 0x0000000000c89947 */ /* 0x000fea0003800000 */
[----:B------:R-:W2:Y:S01]  /*1610*/  S2R R13, SR_CgaCtaId ;  /* 0x00000000000d7919 */ /* 0x000ea20000008800 */
[----:B------:R-:W-:Y:S02]  /*1620*/  LOP3.LUT R15, R8, 0x7, RZ, 0xc0, !PT ;  /* 0x00000007080f7812 */ /* 0x000fe400078ec0ff */
[----:B------:R-:W-:Y:S02]  /*1630*/  MOV R10, 0x400 ;  /* 0x00000400000a7802 */ /* 0x000fe40000000f00 */
[C---:B------:R-:W-:Y:S01]  /*1640*/  LOP3.LUT P1, RZ, R15.reuse, 0x3, RZ, 0xc0, !PT ;  /* 0x000000030fff7812 */ /* 0x040fe2000782c0ff */
[----:B------:R-:W-:-:S05]  /*1650*/  VIADD R12, R15, 0xffffffff ;  /* 0xffffffff0f0c7836 */ /* 0x000fca0000000000 */
[----:B------:R-:W-:Y:S02]  /*1660*/  ISETP.GE.U32.AND P0, PT, R12, 0x3, PT ;  /* 0x000000030c00780c */ /* 0x000fe40003f06070 */
[----:B--2---:R-:W-:-:S05]  /*1670*/  LEA R10, R13, R10, 0x18 ;  /* 0x0000000a0d0a7211 */ /* 0x004fca00078ec0ff */
[----:B------:R-:W-:-:S06]  /*1680*/  IMAD R10, R11, 0x40, R10 ;  /* 0x000000400b0a7824 */ /* 0x000fcc00078e020a */
[----:B------:R-:W-:Y:S05]  /*1690*/  @!P0 BRA `(.L_x_35) ;  /* 0x00000000004c8947 */ /* 0x000fea0003800000 */
[C---:B------:R-:W-:Y:S02]  /*16a0*/  IMAD R11, R9.reuse, 0x4, R10 ;  /* 0x00000004090b7824 */ /* 0x040fe400078e020a */
[C---:B------:R-:W-:Y:S02]  /*16b0*/  IMAD R12, R9.reuse, 0x40, R2 ;  /* 0x00000040090c7824 */ /* 0x040fe400078e0202 */
[----:B------:R-:W-:Y:S01]  /*16c0*/  VIADD R9, R9, 0x4 ;  /* 0x0000000409097836 */ /* 0x000fe20000000000 */
[----:B------:R-:W-:Y:S04]  /*16d0*/  LDS R13, [R11] ;  /* 0x000000000b0d7984 */ /* 0x000fe80000000800 */
[----:B------:R-:W0:Y:S02]  /*16e0*/  LDS R15, [R12] ;  /* 0x000000000c0f7984 */ /* 0x000e240000000800 */
[----:B01----:R-:W-:-:S05]  /*16f0*/  FFMA R14, -R13, R15, R14 ;  /* 0x0000000f0d0e7223 */ /* 0x003fca000000010e */
        /* <DEDUP_REMOVED lines=12> */
[----:B------:R2:W-:Y:S02]  /*17c0*/  STS [R7], R14 ;  /* 0x0000000e07007388 */ /* 0x0005e40000000800 */
.L_x_35:
[----:B------:R-:W-:Y:S05]  /*17d0*/  @!P1 BRA `(.L_x_34) ;  /* 0x0000000000549947 */ /* 0x000fea0003800000 */
[C---:B------:R-:W-:Y:S02]  /*17e0*/  LOP3.LUT P0, RZ, R6.reuse, 0x3, RZ, 0xc0, !PT ;  /* 0x0000000306ff7812 */ /* 0x040fe4000780c0ff */
[----:B------:R-:W-:-:S04]  /*17f0*/  LOP3.LUT R11, R6, 0x1, RZ, 0xc0, !PT ;  /* 0x00000001060b7812 */ /* 0x000fc800078ec0ff */
[----:B------:R-:W-:-:S07]  /*1800*/  ISETP.NE.U32.AND P1, PT, R11, 0x1, PT ;  /* 0x000000010b00780c */ /* 0x000fce0003f25070 */
[----:B------:R-:W-:Y:S06]  /*1810*/  @!P0 BRA `(.L_x_36) ;  /* 0x00000000002c8947 */ /* 0x000fec0003800000 */
[C---:B------:R-:W-:Y:S02]  /*1820*/  IMAD R13, R9.reuse, 0x4, R10 ;  /* 0x00000004090d7824 */ /* 0x040fe400078e020a */
[C---:B------:R-:W-:Y:S02]  /*1830*/  IMAD R15, R9.reuse, 0x40, R2 ;  /* 0x00000040090f7824 */ /* 0x040fe400078e0202 */
[----:B------:R-:W-:Y:S01]  /*1840*/  VIADD R9, R9, 0x2 ;  /* 0x0000000209097836 */ /* 0x000fe20000000000 */
[----:B------:R-:W-:Y:S04]  /*1850*/  LDS R11, [R13] ;  /* 0x000000000d0b7984 */ /* 0x000fe80000000800 */
[----:B------:R-:W1:Y:S02]  /*1860*/  LDS R12, [R15] ;  /* 0x000000000f0c7984 */ /* 0x000e640000000800 */
[----:B-1----:R-:W-:-:S05]  /*1870*/  FFMA R12, -R11, R12, R14 ;  /* 0x0000000c0b0c7223 */ /* 0x002fca000000010e */
[----:B------:R-:W-:Y:S04]  /*1880*/  STS [R7], R12 ;  /* 0x0000000c07007388 */ /* 0x000fe80000000800 */
[----:B------:R-:W-:Y:S04]  /*1890*/  LDS R11, [R13+0x4] ;  /* 0x000004000d0b7984 */ /* 0x000fe80000000800 */
[----:B0-2---:R-:W0:Y:S02]  /*18a0*/  LDS R14, [R15+0x40] ;  /* 0x000040000f0e7984 */ /* 0x005e240000000800 */
[----:B0-----:R-:W-:-:S05]  /*18b0*/  FFMA R14, -R11, R14, R12 ;  /* 0x0000000e0b0e7223 */ /* 0x001fca000000010c */
[----:B------:R3:W-:Y:S02]  /*18c0*/  STS [R7], R14 ;  /* 0x0000000e07007388 */ /* 0x0007e40000000800 */
.L_x_36:
[C---:B------:R-:W-:Y:S02]  /*18d0*/  @P1 IMAD R11, R9.reuse, 0x40, R2 ;  /* 0x00000040090b1824 */ /* 0x040fe400078e0202 */
[----:B------:R-:W-:-:S04]  /*18e0*/  @P1 IMAD R10, R9, 0x4, R10 ;  /* 0x00000004090a1824 */ /* 0x000fc800078e020a */
[----:B------:R-:W-:Y:S04]  /*18f0*/  @P1 LDS R11, [R11] ;  /* 0x000000000b0b1984 */ /* 0x000fe80000000800 */
[----:B------:R-:W0:Y:S02]  /*1900*/  @P1 LDS R9, [R10] ;  /* 0x000000000a091984 */ /* 0x000e240000000800 */
[----:B0123--:R-:W-:-:S05]  /*1910*/  @P1 FFMA R14, -R9, R11, R14 ;  /* 0x0000000b090e1223 */ /* 0x00ffca000000010e */
[----:B------:R3:W-:Y:S02]  /*1920*/  @P1 STS [R7], R14 ;  /* 0x0000000e07001388 */ /* 0x0007e40000000800 */
.L_x_34:
[----:B------:R-:W-:-:S05]  /*1930*/  VIADD R11, R5, 0x1 ;  /* 0x00000001050b7836 */ /* 0x000fca0000000000 */
[----:B------:R-:W-:-:S13]  /*1940*/  ISETP.NE.AND P0, PT, R11, 0x10, PT ;  /* 0x000000100b00780c */ /* 0x000fda0003f05270 */
[----:B------:R-:W-:Y:S05]  /*1950*/  @!P0 BRA `(.L_x_37) ;  /* 0x0000000400f08947 */ /* 0x000fea0003800000 */
[----:B------:R-:W-:Y:S01]  /*1960*/  VIADD R6, R6, 0x1 ;  /* 0x0000000106067836 */ /* 0x000fe20000000000 */
[----:B------:R-:W-:Y:S06]  /*1970*/  BRA `(.L_x_38) ;  /* 0xfffffff800487947 */ /* 0x000fec000383ffff */
.L_x_31:
[----:B0-----:R-:W-:Y:S01]  /*1980*/  IMAD R6, R0, 0x3c, R3 ;  /* 0x0000003c00067824 */ /* 0x001fe200078e0203 */
[----:B-1----:R-:W-:Y:S01]  /*1990*/  PRMT R9, RZ, 0x7610, R9 ;  /* 0x00007610ff097816 */ /* 0x002fe20000000009 */
[----:B------:R-:W-:Y:S01]  /*19a0*/  IMAD.MOV.U32 R8, RZ, RZ, RZ ;  /* 0x000000ffff087224 */ /* 0x000fe200078e00ff */
[----:B------:R-:W-:-:S07]  /*19b0*/  PRMT R10, RZ, 0x7610, R10 ;  /* 0x00007610ff0a7816 */ /* 0x000fce000000000a */
.L_x_46:
[C---:B------:R-:W-:Y:S01]  /*19c0*/  ISETP.NE.AND P0, PT, R8.reuse, RZ, PT ;  /* 0x000000ff0800720c */ /* 0x040fe20003f05270 */
[C---:B------:R-:W-:Y:S02]  /*19d0*/  IMAD R4, R8.reuse, 0x4, R5 ;  /* 0x0000000408047824 */ /* 0x040fe400078e0205 */
[----:B---34-:R-:W-:-:S10]  /*19e0*/  IMAD R11, R8, 0x4, R6 ;  /* 0x00000004080b7824 */ /* 0x018fd400078e0206 */
[----:B0-----:R0:W1:Y:S01]  /*19f0*/  @!P0 LDS R16, [R6+-0x400] ;  /* 0xfffc000006108984 */ /* 0x0010620000000800 */
[----:B------:R-:W-:Y:S05]  /*1a00*/  @!P0 BRA `(.L_x_39) ;  /* 0x00000004006c8947 */ /* 0x000fea0003800000 */
[----:B-1----:R1:W2:Y:S01]  /*1a10*/  LDS R16, [R11+-0x400] ;  /* 0xfffc00000b107984 */ /* 0x0022a20000000800 */
[C---:B------:R-:W-:Y:S01]  /*1a20*/  ISETP.GE.U32.AND P0, PT, R8.reuse, 0x8, PT ;  /* 0x000000080800780c */ /* 0x040fe20003f06070 */
[----:B------:R-:W-:Y:S01]  /*1a30*/  IMAD.MOV.U32 R13, RZ, RZ, RZ ;  /* 0x000000ffff0d7224 */ /* 0x000fe200078e00ff */
[----:B------:R-:W-:-:S11]  /*1a40*/  LOP3.LUT P1, RZ, R8, 0x7, RZ, 0xc0, !PT ;  /* 0x0000000708ff7812 */ /* 0x000fd6000782c0ff */
[----:B------:R-:W-:Y:S05]  /*1a50*/  @!P0 BRA `(.L_x_40) ;  /* 0x00000000009c8947 */ /* 0x000fea0003800000 */
[----:B------:R-:W-:Y:S01]  /*1a60*/  LOP3.LUT R13, R8, 0x7ffffff8, RZ, 0xc0, !PT ;  /* 0x7ffffff8080d7812 */ /* 0x000fe200078ec0ff */
[----:B------:R-:W-:-:S07]  /*1a70*/  IMAD.MOV.U32 R7, RZ, RZ, RZ ;  /* 0x000000ffff077224 */ /* 0x000fce00078e00ff */
.L_x_41:
[C---:B------:R-:W-:Y:S02]  /*1a80*/  IMAD R14, R7.reuse, 0x4, R6 ;  /* 0x00000004070e7824 */ /* 0x040fe400078e0206 */
[C---:B------:R-:W-:Y:S02]  /*1a90*/  IMAD R12, R7.reuse, 0x40, R4 ;  /* 0x00000040070c7824 */ /* 0x040fe400078e0204 */
[----:B------:R-:W-:Y:S01]  /*1aa0*/  VIADD R7, R7, 0x8 ;  /* 0x0000000807077836 */ /* 0x000fe20000000000 */
[----:B------:R-:W-:Y:S04]  /*1ab0*/  LDS R15, [R14+-0x400] ;  /* 0xfffc00000e0f7984 */ /* 0x000fe80000000800 */
[----:B------:R-:W2:Y:S01]  /*1ac0*/  LDS R17, [R12] ;  /* 0x000000000c117984 */ /* 0x000ea20000000800 */
[----:B------:R-:W-:Y:S01]  /*1ad0*/  ISETP.NE.AND P0, PT, R7, R13, PT ;  /* 0x0000000d0700720c */ /* 0x000fe20003f05270 */
[----:B--23--:R-:W-:-:S05]  /*1ae0*/  FFMA R16, -R15, R17, R16 ;  /* 0x000000110f107223 */ /* 0x00cfca0000000110 */
[----:B------:R-:W-:Y:S04]  /*1af0*/  STS [R11+-0x400], R16 ;  /* 0xfffc00100b007388 */ /* 0x000fe80000000800 */
[----:B------:R-:W-:Y:S04]  /*1b00*/  LDS R15, [R14+-0x3fc] ;  /* 0xfffc04000e0f7984 */ /* 0x000fe80000000800 */
[----:B------:R-:W2:Y:S02]  /*1b10*/  LDS R17, [R12+0x40] ;  /* 0x000040000c117984 */ /* 0x000ea40000000800 */
[----:B--2---:R-:W-:-:S05]  /*1b20*/  FFMA R18, -R15, R17, R16 ;  /* 0x000000110f127223 */ /* 0x004fca0000000110 */
        /* <DEDUP_REMOVED lines=24> */
[----:B------:R3:W-:Y:S01]  /*1cb0*/  STS [R11+-0x400], R16 ;  /* 0xfffc00100b007388 */ /* 0x0007e20000000800 */
[----:B------:R-:W-:Y:S05]  /*1cc0*/  @P0 BRA `(.L_x_41) ;  /* 0xfffffffc006c0947 */ /* 0x000fea000383ffff */
.L_x_40:
[----:B------:R-:W-:Y:S05]  /*1cd0*/  @!P1 BRA `(.L_x_39) ;  /* 0x0000000000b89947 */ /* 0x000fea0003800000 */
[----:B------:R-:W-:-:S04]  /*1ce0*/  LOP3.LUT R12, R10, 0x7, RZ, 0xc0, !PT ;  /* 0x000000070a0c7812 */ /* 0x000fc800078ec0ff */
[C---:B------:R-:W-:Y:S01]  /*1cf0*/  LOP3.LUT P1, RZ, R12.reuse, 0x3, RZ, 0xc0, !PT ;  /* 0x000000030cff7812 */ /* 0x040fe2000782c0ff */
[----:B------:R-:W-:-:S05]  /*1d00*/  VIADD R7, R12, 0xffffffff ;  /* 0xffffffff0c077836 */ /* 0x000fca0000000000 */
[----:B------:R-:W-:-:S13]  /*1d10*/  ISETP.GE.U32.AND P0, PT, R7, 0x3, PT ;  /* 0x000000030700780c */ /* 0x000fda0003f06070 */
[----:B------:R-:W-:Y:S05]  /*1d20*/  @!P0 BRA `(.L_x_42) ;  /* 0x00000000004c8947 */ /* 0x000fea0003800000 */
[C---:B------:R-:W-:Y:S02]  /*1d30*/  IMAD R7, R13.reuse, 0x4, R6 ;  /* 0x000000040d077824 */ /* 0x040fe400078e0206 */
[C---:B------:R-:W-:Y:S02]  /*1d40*/  IMAD R12, R13.reuse, 0x40, R4 ;  /* 0x000000400d0c7824 */ /* 0x040fe400078e0204 */
[----:B------:R-:W-:Y:S01]  /*1d50*/  VIADD R13, R13, 0x4 ;  /* 0x000000040d0d7836 */ /* 0x000fe20000000000 */
[----:B------:R-:W-:Y:S04]  /*1d60*/  LDS R15, [R7+-0x400] ;  /* 0xfffc0000070f7984 */ /* 0x000fe80000000800 */
[----:B------:R-:W2:Y:S02]  /*1d70*/  LDS R14, [R12] ;  /* 0x000000000c0e7984 */ /* 0x000ea40000000800 */
[----:B--2---:R-:W-:-:S05]  /*1d80*/  FFMA R14, -R15, R14, R16 ;  /* 0x0000000e0f0e7223 */ /* 0x004fca0000000110 */
[----:B------:R-:W-:Y:S04]  /*1d90*/  STS [R11+-0x400], R14 ;  /* 0xfffc000e0b007388 */ /* 0x000fe80000000800 */
[----:B------:R-:W-:Y:S04]  /*1da0*/  LDS R15, [R7+-0x3fc] ;  /* 0xfffc0400070f7984 */ /* 0x000fe80000000800 */
[----:B---3--:R-:W2:Y:S02]  /*1db0*/  LDS R16, [R12+0x40] ;  /* 0x000040000c107984 */ /* 0x008ea40000000800 */
        /* <DEDUP_REMOVED lines=9> */
[----:B------:R4:W-:Y:S02]  /*1e50*/  STS [R11+-0x400], R16 ;  /* 0xfffc00100b007388 */ /* 0x0009e40000000800 */
.L_x_42:
[----:B------:R-:W-:Y:S05]  /*1e60*/  @!P1 BRA `(.L_x_39) ;  /* 0x0000000000549947 */ /* 0x000fea0003800000 */
[C---:B------:R-:W-:Y:S02]  /*1e70*/  LOP3.LUT R7, R9.reuse, 0x3, RZ, 0xc0, !PT ;  /* 0x0000000309077812 */ /* 0x040fe400078ec0ff */
[----:B------:R-:W-:Y:S02]  /*1e80*/  LOP3.LUT R12, R9, 0x1, RZ, 0xc0, !PT ;  /* 0x00000001090c7812 */ /* 0x000fe400078ec0ff */
[----:B------:R-:W-:Y:S02]  /*1e90*/  ISETP.NE.AND P0, PT, R7, 0x1, PT ;  /* 0x000000010700780c */ /* 0x000fe40003f05270 */
[----:B------:R-:W-:-:S11]  /*1ea0*/  ISETP.NE.U32.AND P1, PT, R12, 0x1, PT ;  /* 0x000000010c00780c */ /* 0x000fd60003f25070 */
        /* <DEDUP_REMOVED lines=9> */
[----:B---34-:R-:W2:Y:S02]  /*1f40*/  LDS R16, [R15+0x40] ;  /* 0x000040000f107984 */ /* 0x018ea40000000800 */
[----:B--2---:R-:W-:-:S05]  /*1f50*/  FFMA R16, -R7, R16, R12 ;  /* 0x0000001007107223 */ /* 0x004fca000000010c */
[----:B------:R2:W-:Y:S02]  /*1f60*/  STS [R11+-0x400], R16 ;  /* 0xfffc00100b007388 */ /* 0x0005e40000000800 */
.L_x_43:
[C---:B------:R-:W-:Y:S02]  /*1f70*/  @!P1 IMAD R7, R13.reuse, 0x4, R6 ;  /* 0x000000040d079824 */ /* 0x040fe400078e0206 */
[----:B------:R-:W-:-:S04]  /*1f80*/  @!P1 IMAD R13, R13, 0x40, R4 ;  /* 0x000000400d0d9824 */ /* 0x000fc800078e0204 */
[----:B------:R-:W-:Y:S04]  /*1f90*/  @!P1 LDS R7, [R7+-0x400] ;  /* 0xfffc000007079984 */ /* 0x000fe80000000800 */
[----:B------:R-:W2:Y:S02]  /*1fa0*/  @!P1 LDS R13, [R13] ;  /* 0x000000000d0d9984 */ /* 0x000ea40000000800 */
[----:B--234-:R-:W-:-:S07]  /*1fb0*/  @!P1 FFMA R16, -R7, R13, R16 ;  /* 0x0000000d07109223 */ /* 0x01cfce0000000110 */
.L_x_39:
[C---:B------:R-:W-:Y:S01]  /*1fc0*/  IMAD R7, R8.reuse, 0x3c, R4 ;  /* 0x0000003c08077824 */ /* 0x040fe200078e0204 */
[----:B------:R-:W-:Y:S03]  /*1fd0*/  BSSY.RECONVERGENT B1, `(.L_x_44) ;  /* 0x000000e000017945 */ /* 0x000fe60003800200 */
[----:B------:R-:W-:-:S05]  /*1fe0*/  IMAD R7, R8, 0x4, R7 ;  /* 0x0000000408077824 */ /* 0x000fca00078e0207 */
[----:B------:R-:W5:Y:S02]  /*1ff0*/  LDS R15, [R7] ;  /* 0x00000000070f7984 */ /* 0x000f640000000800 */
[----:B-----5:R-:W5:Y:S08]  /*2000*/  MUFU.RCP R4, R15 ;  /* 0x0000000f00047308 */ /* 0x020f700000001000 */
[----:B-12---:R-:W1:Y:S01]  /*2010*/  FCHK P0, R16, R15 ;  /* 0x0000000f10007302 */ /* 0x006e620000000000 */
[----:B-----5:R-:W-:-:S04]  /*2020*/  FFMA R13, -R15, R4, 1 ;  /* 0x3f8000000f0d7423 */ /* 0x020fc80000000104 */
[----:B------:R-:W-:-:S04]  /*2030*/  FFMA R4, R4, R13, R4 ;  /* 0x0000000d04047223 */ /* 0x000fc80000000004 */
[----:B------:R-:W-:-:S04]  /*2040*/  FFMA R13, R4, R16, RZ ;  /* 0x00000010040d7223 */ /* 0x000fc800000000ff */
[----:B------:R-:W-:-:S04]  /*2050*/  FFMA R12, -R15, R13, R16 ;  /* 0x0000000d0f0c7223 */ /* 0x000fc80000000110 */
[----:B------:R-:W-:Y:S01]  /*2060*/  FFMA R4, R4, R12, R13 ;  /* 0x0000000c04047223 */ /* 0x000fe2000000000d */
[----:B-1----:R-:W-:Y:S06]  /*2070*/  @!P0 BRA `(.L_x_45) ;  /* 0x00000000000c8947 */ /* 0x002fec0003800000 */
[----:B------:R-:W-:Y:S01]  /*2080*/  IMAD.MOV.U32 R7, RZ, RZ, R16 ;  /* 0x000000ffff077224 */ /* 0x000fe200078e0010 */
[----:B------:R-:W-:-:S07]  /*2090*/  MOV R12, 0x20b0 ;  /* 0x000020b0000c7802 */ /* 0x000fce0000000f00 */
[----:B0--34-:R-:W-:Y:S05]  /*20a0*/  CALL.REL.NOINC `($__internal_1_$__cuda_sm3x_div_rn_noftz_f32_slowpath) ;  /* 0x0000000c00107944 */ /* 0x019fea0003c00000 */
.L_x_45:
[----:B------:R-:W-:Y:S05]  /*20b0*/  BSYNC.RECONVERGENT B1 ;  /* 0x0000000000017941 */ /* 0x000fea0003800200 */
.L_x_44:
[----:B------:R1:W-:Y:S01]  /*20c0*/  STS [R11+-0x400], R4 ;  /* 0xfffc00040b007388 */ /* 0x0003e20000000800 */
[----:B------:R-:W-:Y:S02]  /*20d0*/  VIADD R8, R8, 0x1 ;  /* 0x0000000108087836 */ /* 0x000fe40000000000 */
[----:B------:R-:W-:Y:S02]  /*20e0*/  VIADD R10, R10, 0x1 ;  /* 0x000000010a0a7836 */ /* 0x000fe40000000000 */
[----:B------:R-:W-:Y:S01]  /*20f0*/  VIADD R9, R9, 0x1 ;  /* 0x0000000109097836 */ /* 0x000fe20000000000 */
[----:B------:R-:W-:-:S13]  /*2100*/  ISETP.NE.AND P0, PT, R8, 0x10, PT ;  /* 0x000000100800780c */ /* 0x000fda0003f05270 */
[----:B-1----:R-:W-:Y:S05]  /*2110*/  @P0 BRA `(.L_x_46) ;  /* 0xfffffff800280947 */ /* 0x002fea000383ffff */
.L_x_37:
[----:B------:R-:W-:Y:S05]  /*2120*/  BSYNC.RECONVERGENT B0 ;  /* 0x0000000000007941 */ /* 0x000fea0003800200 */
.L_x_30:
[----:B------:R-:W-:Y:S01]  /*2130*/  BAR.SYNC.DEFER_BLOCKING 0x0 ;  /* 0x0000000000007b1d */ /* 0x000fe20000010000 */
[----:B------:R-:W-:-:S13]  /*2140*/  ISETP.GT.U32.AND P0, PT, R0, 0xf, PT ;  /* 0x0000000f0000780c */ /* 0x000fda0003f04070 */
[----:B------:R-:W-:Y:S05]  /*2150*/  @P0 BRA `(.L_x_47) ;  /* 0x00000004000c0947 */ /* 0x000fea0003800000 */
[----:B------:R-:W5:Y:S01]  /*2160*/  S2R R3, SR_CTAID.X ;  /* 0x0000000000037919 */ /* 0x000f620000002500 */
[----:B---34-:R-:W0:Y:S01]  /*2170*/  LDC.64 R10, c[0x0][0x388] ;  /* 0x0000e200ff0a7b82 */ /* 0x018e220000000a00 */
[----:B------:R-:W3:Y:S04]  /*2180*/  LDS R21, [R2+0x40] ;  /* 0x0000400002157984 */ /* 0x000ee80000000800 */
[----:B------:R-:W4:Y:S03]  /*2190*/  LDS R27, [R2+0x80] ;  /* 0x00008000021b7984 */ /* 0x000f260000000800 */
[----:B------:R-:W1:Y:S01]  /*21a0*/  LDC.64 R4, c[0x0][0x380] ;  /* 0x0000e000ff047b82 */ /* 0x000e620000000a00 */
[----:B------:R-:W4:Y:S04]  /*21b0*/  LDS R19, [R2+0xc0] ;  /* 0x0000c00002137984 */ /* 0x000f280000000800 */
[----:B------:R-:W4:Y:S04]  /*21c0*/  LDS R20, [R2+0x100] ;  /* 0x0001000002147984 */ /* 0x000f280000000800 */
[----:B------:R-:W4:Y:S04]  /*21d0*/  LDS R13, [R2+0x140] ;  /* 0x00014000020d7984 */ /* 0x000f280000000800 */
[----:B------:R-:W4:Y:S01]  /*21e0*/  LDS R28, [R2+0x180] ;  /* 0x00018000021c7984 */ /* 0x000f220000000800 */
[----:B0-----:R-:W-:-:S03]  /*21f0*/  IMAD R6, R11, R10, R10 ;  /* 0x0000000a0b067224 */ /* 0x001fc600078e020a */
[----:B------:R-:W0:Y:S01]  /*2200*/  LDS R26, [R2+0x1c0] ;  /* 0x0001c000021a7984 */ /* 0x000e220000000800 */
[----:B-----5:R-:W-:-:S03]  /*2210*/  IMAD R0, R3, 0x10, R0 ;  /* 0x0000001003007824 */ /* 0x020fc600078e0200 */
[----:B------:R-:W-:Y:S02]  /*2220*/  LDS R9, [R2+0x240] ;  /* 0x0002400002097984 */ /* 0x000fe40000000800 */
[----:B------:R-:W-:Y:S02]  /*2230*/  IADD3 R0, PT, PT, R0, R11, R6 ;  /* 0x0000000b00007210 */ /* 0x000fe40007ffe006 */
[----:B------:R-:W-:Y:S03]  /*2240*/  LDS R8, [R2+0x280] ;  /* 0x0002800002087984 */ /* 0x000fe60000000800 */
[----:B------:R-:W-:Y:S01]  /*2250*/  VIADD R17, R0, 0x10 ;  /* 0x0000001000117836 */ /* 0x000fe20000000000 */
[----:B--2---:R-:W-:Y:S03]  /*2260*/  LDS R7, [R2+0x2c0] ;  /* 0x0002c00002077984 */ /* 0x004fe60000000800 */
[C---:B------:R-:W-:Y:S01]  /*2270*/  IMAD.IADD R25, R17.reuse, 0x1, R10 ;  /* 0x0000000111197824 */ /* 0x040fe200078e020a */
[----:B------:R-:W-:Y:S01]  /*2280*/  LDS R6, [R2+0x300] ;  /* 0x0003000002067984 */ /* 0x000fe20000000800 */
[----:B-1----:R-:W-:-:S03]  /*2290*/  IMAD.WIDE.U32 R16, R17, 0x4, R4 ;  /* 0x0000000411107825 */ /* 0x002fc600078e0004 */
[----:B------:R-:W-:Y:S01]  /*22a0*/  LDS R3, [R2+0x340] ;  /* 0x0003400002037984 */ /* 0x000fe20000000800 */
[C---:B------:R-:W-:Y:S02]  /*22b0*/  IMAD.IADD R0, R25.reuse, 0x1, R10 ;  /* 0x0000000119007824 */ /* 0x040fe400078e020a */
[----:B------:R-:W-:Y:S01]  /*22c0*/  IMAD.WIDE.U32 R24, R25, 0x4, R4 ;  /* 0x0000000419187825 */ /* 0x000fe200078e0004 */
[----:B---3--:R1:W-:Y:S03]  /*22d0*/  STG.E desc[UR8][R16.64], R21 ;  /* 0x0000001510007986 */ /* 0x0083e6000c101908 */
[--C-:B------:R-:W-:Y:S01]  /*22e0*/  IMAD.IADD R23, R0, 0x1, R10.reuse ;  /* 0x0000000100177824 */ /* 0x100fe200078e020a */
[----:B----4-:R-:W-:Y:S03]  /*22f0*/  STG.E desc[UR8][R24.64], R27 ;  /* 0x0000001b18007986 */ /* 0x010fe6000c101908 */
[C---:B------:R-:W-:Y:S01]  /*2300*/  IMAD.IADD R15, R23.reuse, 0x1, R10 ;  /* 0x00000001170f7824 */ /* 0x040fe200078e020a */
[----:B------:R-:W2:Y:S01]  /*2310*/  LDS R25, [R2+0x200] ;  /* 0x0002000002197984 */ /* 0x000ea20000000800 */
[----:B------:R-:W-:-:S03]  /*2320*/  IMAD.WIDE.U32 R22, R23, 0x4, R4 ;  /* 0x0000000417167825 */ /* 0x000fc600078e0004 */
[----:B------:R-:W-:Y:S01]  /*2330*/  LDS R27, [R2+0x3c0] ;  /* 0x0003c000021b7984 */ /* 0x000fe20000000800 */
[----:B------:R-:W-:Y:S02]  /*2340*/  IMAD.IADD R29, R15, 0x1, R10 ;  /* 0x000000010f1d7824 */ /* 0x000fe400078e020a */
[----:B-1----:R-:W-:Y:S02]  /*2350*/  IMAD.WIDE.U32 R16, R0, 0x4, R4 ;  /* 0x0000000400107825 */ /* 0x002fe400078e0004 */
[----:B------:R-:W1:Y:S02]  /*2360*/  LDS R0, [R2+0x380] ;  /* 0x0003800002007984 */ /* 0x000e640000000800 */
[----:B------:R-:W-:Y:S02]  /*2370*/  IMAD.IADD R11, R29, 0x1, R10 ;  /* 0x000000011d0b7824 */ /* 0x000fe400078e020a */
[----:B------:R3:W-:Y:S01]  /*2380*/  STG.E desc[UR8][R16.64], R19 ;  /* 0x0000001310007986 */ /* 0x0007e2000c101908 */
[----:B------:R-:W-:-:S03]  /*2390*/  IMAD.WIDE.U32 R14, R15, 0x4, R4 ;  /* 0x000000040f0e7825 */ /* 0x000fc600078e0004 */
[----:B------:R4:W-:Y:S01]  /*23a0*/  STG.E desc[UR8][R22.64], R20 ;  /* 0x0000001416007986 */ /* 0x0009e2000c101908 */
[----:B------:R-:W-:-:S03]  /*23b0*/  IMAD.IADD R18, R11, 0x1, R10 ;  /* 0x000000010b127824 */ /* 0x000fc600078e020a */
[----:B------:R5:W-:Y:S01]  /*23c0*/  STG.E desc[UR8][R14.64], R13 ;  /* 0x0000000d0e007986 */ /* 0x000be2000c101908 */
[----:B------:R-:W-:Y:S02]  /*23d0*/  IMAD.IADD R21, R18, 0x1, R10 ;  /* 0x0000000112157824 */ /* 0x000fe400078e020a */
[----:B---3--:R-:W-:-:S04]  /*23e0*/  IMAD.WIDE.U32 R16, R11, 0x4, R4 ;  /* 0x000000040b107825 */ /* 0x008fc800078e0004 */
[----:B------:R-:W-:Y:S02]  /*23f0*/  IMAD.IADD R19, R21, 0x1, R10 ;  /* 0x0000000115137824 */ /* 0x000fe400078e020a */
[----:B----4-:R-:W-:-:S04]  /*2400*/  IMAD.WIDE.U32 R22, R18, 0x4, R4 ;  /* 0x0000000412167825 */ /* 0x010fc800078e0004 */
[----:B------:R-:W-:Y:S02]  /*2410*/  IMAD.IADD R24, R19, 0x1, R10 ;  /* 0x0000000113187824 */ /* 0x000fe400078e020a */
[----:B-----5:R-:W-:-:S04]  /*2420*/  IMAD.WIDE.U32 R14, R29, 0x4, R4 ;  /* 0x000000041d0e7825 */ /* 0x020fc800078e0004 */
[----:B------:R-:W-:Y:S01]  /*2430*/  IMAD.IADD R12, R24, 0x1, R10 ;  /* 0x00000001180c7824 */ /* 0x000fe200078e020a */
[----:B------:R3:W-:Y:S01]  /*2440*/  STG.E desc[UR8][R14.64], R28 ;  /* 0x0000001c0e007986 */ /* 0x0007e2000c101908 */
[----:B------:R-:W-:-:S03]  /*2450*/  IMAD.WIDE.U32 R20, R21, 0x4, R4 ;  /* 0x0000000415147825 */ /* 0x000fc600078e0004 */
[----:B0-----:R0:W-:Y:S01]  /*2460*/  STG.E desc[UR8][R16.64], R26 ;  /* 0x0000001a10007986 */ /* 0x0011e2000c101908 */
[C---:B------:R-:W-:Y:S02]  /*2470*/  IMAD.IADD R13, R12.reuse, 0x1, R10 ;  /* 0x000000010c0d7824 */ /* 0x040fe400078e020a */
[----:B------:R-:W-:Y:S01]  /*2480*/  IMAD.WIDE.U32 R18, R19, 0x4, R4 ;  /* 0x0000000413127825 */ /* 0x000fe200078e0004 */
[----:B--2---:R-:W-:Y:S03]  /*2490*/  STG.E desc[UR8][R22.64], R25 ;  /* 0x0000001916007986 */ /* 0x004fe6000c101908 */
[----:B------:R-:W-:Y:S01]  /*24a0*/  IMAD.IADD R11, R13, 0x1, R10 ;  /* 0x000000010d0b7824 */ /* 0x000fe200078e020a */
[----:B------:R-:W-:Y:S01]  /*24b0*/  STG.E desc[UR8][R20.64], R9 ;  /* 0x0000000914007986 */ /* 0x000fe2000c101908 */
[----:B---3--:R-:W-:-:S03]  /*24c0*/  IMAD.WIDE.U32 R14, R12, 0x4, R4 ;  /* 0x000000040c0e7825 */ /* 0x008fc600078e0004 */
[----:B------:R-:W-:Y:S01]  /*24d0*/  STG.E desc[UR8][R18.64], R8 ;  /* 0x0000000812007986 */ /* 0x000fe2000c101908 */
[----:B------:R-:W-:Y:S02]  /*24e0*/  IMAD.IADD R29, R11, 0x1, R10 ;  /* 0x000000010b1d7824 */ /* 0x000fe400078e020a */
[----:B0-----:R-:W-:-:S04]  /*24f0*/  IMAD.WIDE.U32 R16, R24, 0x4, R4 ;  /* 0x0000000418107825 */ /* 0x001fc800078e0004 */
[--C-:B------:R-:W-:Y:S01]  /*2500*/  IMAD.WIDE.U32 R12, R13, 0x4, R4.reuse ;  /* 0x000000040d0c7825 */ /* 0x100fe200078e0004 */
[----:B------:R-:W-:Y:S03]  /*2510*/  STG.E desc[UR8][R16.64], R7 ;  /* 0x0000000710007986 */ /* 0x000fe6000c101908 */
[--C-:B------:R-:W-:Y:S01]  /*2520*/  IMAD.WIDE.U32 R10, R11, 0x4, R4.reuse ;  /* 0x000000040b0a7825 */ /* 0x100fe200078e0004 */
[----:B------:R-:W-:Y:S03]  /*2530*/  STG.E desc[UR8][R14.64], R6 ;  /* 0x000000060e007986 */ /* 0x000fe6000c101908 */
[----:B------:R-:W-:Y:S01]  /*2540*/  IMAD.WIDE.U32 R4, R29, 0x4, R4 ;  /* 0x000000041d047825 */ /* 0x000fe200078e0004 */
[----:B------:R-:W-:Y:S04]  /*2550*/  STG.E desc[UR8][R12.64], R3 ;  /* 0x000000030c007986 */ /* 0x000fe8000c101908 */
[----:B-1----:R-:W-:Y:S04]  /*2560*/  STG.E desc[UR8][R10.64], R0 ;  /* 0x000000000a007986 */ /* 0x002fe8000c101908 */
[----:B------:R-:W-:Y:S01]  /*2570*/  STG.E desc[UR8][R4.64], R27 ;  /* 0x0000001b04007986 */ /* 0x000fe2000c101908 */
[----:B------:R-:W-:Y:S05]  /*2580*/  EXIT ;  /* 0x000000000000794d */ /* 0x000fea0003800000 */
.L_x_47:
[----:B------:R-:W5:Y:S01]  /*2590*/  S2R R2, SR_CTAID.X ;  /* 0x0000000000027919 */ /* 0x000f620000002500 */
[----:B------:R-:W5:Y:S01]  /*25a0*/  LDC.64 R8, c[0x0][0x388] ;  /* 0x0000e200ff087b82 */ /* 0x000f620000000a00 */
[----:B------:R-:W1:Y:S04]  /*25b0*/  LDS R21, [R3+-0x40] ;  /* 0xffffc00003157984 */ /* 0x000e680000000800 */
[----:B------:R-:W1:Y:S03]  /*25c0*/  LDS R24, [R3] ;  /* 0x0000000003187984 */ /* 0x000e660000000800 */
[----:B0-23--:R-:W0:Y:S01]  /*25d0*/  LDC.64 R6, c[0x0][0x380] ;  /* 0x0000e000ff067b82 */ /* 0x00de220000000a00 */
[----:B------:R-:W2:Y:S04]  /*25e0*/  LDS R20, [R3+0x40] ;  /* 0x0000400003147984 */ /* 0x000ea80000000800 */
[----:B------:R-:W-:Y:S04]  /*25f0*/  LDS R25, [R3+0xc0] ;  /* 0x0000c00003197984 */ /* 0x000fe80000000800 */
[----:B------:R-:W-:Y:S04]  /*2600*/  LDS R29, [R3+0x100] ;  /* 0x00010000031d7984 */ /* 0x000fe80000000800 */
[----:B------:R-:W-:Y:S01]  /*2610*/  LDS R27, [R3+0x140] ;  /* 0x00014000031b7984 */ /* 0x000fe20000000800 */
[----:B-----5:R-:W-:-:S04]  /*2620*/  IMAD R2, R2, 0x10, R9 ;  /* 0x0000001002027824 */ /* 0x020fc800078e0209 */
[----:B------:R-:W-:-:S04]  /*2630*/  VIADD R2, R2, 0x10 ;  /* 0x0000001002027836 */ /* 0x000fc80000000000 */
[----:B------:R-:W-:-:S04]  /*2640*/  IMAD R9, R2, R8, R9 ;  /* 0x0000000802097224 */ /* 0x000fc800078e0209 */
[C---:B------:R-:W-:Y:S01]  /*2650*/  IMAD.IADD R5, R9.reuse, 0x1, R8 ;  /* 0x0000000109057824 */ /* 0x040fe200078e0208 */
[----:B------:R-:W-:-:S03]  /*2660*/  IADD3 R2, P0, PT, R9, R0, RZ ;  /* 0x0000000009027210 */ /* 0x000fc60007f1e0ff */
[C-C-:B------:R-:W-:Y:S01]  /*2670*/  IMAD.IADD R13, R5.reuse, 0x1, R8.reuse ;  /* 0x00000001050d7824 */ /* 0x140fe200078e0208 */
[----:B------:R-:W-:Y:S02]  /*2680*/  IADD3 R10, P1, PT, R5, R0, RZ ;  /* 0x00000000050a7210 */ /* 0x000fe40007f3e0ff */
[----:B------:R-:W-:Y:S02]  /*2690*/  LEA.HI.X.SX32 R9, R9, RZ, 0x1, P0 ;  /* 0x000000ff09097211 */ /* 0x000fe400000f0eff */
[-C--:B0-----:R-:W-:Y:S02]  /*26a0*/  LEA R4, P0, R2, R6.reuse, 0x2 ;  /* 0x0000000602047211 */ /* 0x081fe400078010ff */
[----:B----4-:R-:W-:Y:S02]  /*26b0*/  LEA.HI.X.SX32 R11, R5, RZ, 0x1, P1 ;  /* 0x000000ff050b7211 */ /* 0x010fe400008f0eff */
[----:B-1----:R-:W-:Y:S02]  /*26c0*/  LEA R14, P1, R10, R6, 0x2 ;  /* 0x000000060a0e7211 */ /* 0x002fe400078210ff */
[-C--:B------:R-:W-:Y:S01]  /*26d0*/  LEA.HI.X R5, R2, R7.reuse, R9, 0x2, P0 ;  /* 0x0000000702057211 */ /* 0x080fe200000f1409 */
[C-C-:B------:R-:W-:Y:S01]  /*26e0*/  IMAD.IADD R9, R13.reuse, 0x1, R8.reuse ;  /* 0x000000010d097824 */ /* 0x140fe200078e0208 */
[----:B------:R-:W-:Y:S01]  /*26f0*/  LEA.HI.X R15, R10, R7, R11, 0x2, P1 ;  /* 0x000000070a0f7211 */ /* 0x000fe200008f140b */
[----:B------:R-:W0:Y:S01]  /*2700*/  LDS R2, [R3+0x80] ;  /* 0x0000800003027984 */ /* 0x000e220000000800 */
[-C--:B------:R-:W-:Y:S01]  /*2710*/  IADD3 R11, P0, PT, R13, R0.reuse, RZ ;  /* 0x000000000d0b7210 */ /* 0x080fe20007f1e0ff */
[C---:B------:R-:W-:Y:S01]  /*2720*/  IMAD.IADD R23, R9.reuse, 0x1, R8 ;  /* 0x0000000109177824 */ /* 0x040fe200078e0208 */
[----:B------:R-:W-:Y:S01]  /*2730*/  IADD3 R19, P1, PT, R9, R0, RZ ;  /* 0x0000000009137210 */ /* 0x000fe20007f3e0ff */
[----:B------:R-:W-:Y:S01]  /*2740*/  STG.E desc[UR8][R4.64+-0x40], R21 ;  /* 0xffffc01504007986 */ /* 0x000fe2000c101908 */
[----:B------:R-:W-:-:S02]  /*2750*/  LEA.HI.X.SX32 R18, R13, RZ, 0x1, P0 ;  /* 0x000000ff0d127211 */ /* 0x000fc400000f0eff */
[-C--:B------:R-:W-:Y:S01]  /*2760*/  LEA R12, P0, R11, R6.reuse, 0x2 ;  /* 0x000000060b0c7211 */ /* 0x080fe200078010ff */
[----:B------:R1:W-:Y:S01]  /*2770*/  STG.E desc[UR8][R14.64+-0x40], R24 ;  /* 0xffffc0180e007986 */ /* 0x0003e2000c101908 */
[----:B------:R-:W-:Y:S01]  /*2780*/  LEA.HI.X.SX32 R22, R9, RZ, 0x1, P1 ;  /* 0x000000ff09167211 */ /* 0x000fe200008f0eff */
[----:B------:R-:W-:Y:S01]  /*2790*/  IMAD.IADD R9, R23, 0x1, R8 ;  /* 0x0000000117097824 */ /* 0x000fe200078e0208 */
[----:B------:R-:W-:Y:S01]  /*27a0*/  LEA R10, P1, R19, R6, 0x2 ;  /* 0x00000006130a7211 */ /* 0x000fe200078210ff */
[----:B------:R-:W-:Y:S01]  /*27b0*/  LDS R21, [R3+0x1c0] ;  /* 0x0001c00003157984 */ /* 0x000fe20000000800 */
[----:B------:R-:W-:Y:S02]  /*27c0*/  IADD3 R16, P2, PT, R23, R0, RZ ;  /* 0x0000000017107210 */ /* 0x000fe40007f5e0ff */
[-C--:B------:R-:W-:Y:S02]  /*27d0*/  LEA.HI.X R13, R11, R7.reuse, R18, 0x2, P0 ;  /* 0x000000070b0d7211 */ /* 0x080fe400000f1412 */
[----:B------:R-:W-:-:S02]  /*27e0*/  LEA.HI.X R11, R19, R7, R22, 0x2, P1 ;  /* 0x00000007130b7211 */ /* 0x000fc400008f1416 */
[----:B------:R-:W-:Y:S01]  /*27f0*/  LEA.HI.X.SX32 R23, R23, RZ, 0x1, P2 ;  /* 0x000000ff17177211 */ /* 0x000fe200010f0eff */
[----:B--2---:R2:W-:Y:S01]  /*2800*/  STG.E desc[UR8][R12.64+-0x40], R20 ;  /* 0xffffc0140c007986 */ /* 0x0045e2000c101908 */
[C---:B------:R-:W-:Y:S02]  /*2810*/  LEA R22, P0, R16.reuse, R6, 0x2 ;  /* 0x0000000610167211 */ /* 0x040fe400078010ff */
[C---:B------:R-:W-:Y:S02]  /*2820*/  IADD3 R17, P3, PT, R9.reuse, R0, RZ ;  /* 0x0000000009117210 */ /* 0x040fe40007f7e0ff */
[-C--:B------:R-:W-:Y:S01]  /*2830*/  LEA.HI.X R23, R16, R7.reuse, R23, 0x2, P0 ;  /* 0x0000000710177211 */ /* 0x080fe200000f1417 */
[C-C-:B------:R-:W-:Y:S01]  /*2840*/  IMAD.IADD R16, R9.reuse, 0x1, R8.reuse ;  /* 0x0000000109107824 */ /* 0x140fe200078e0208 */
[----:B------:R-:W-:Y:S02]  /*2850*/  LEA.HI.X.SX32 R26, R9, RZ, 0x1, P3 ;  /* 0x000000ff091a7211 */ /* 0x000fe400018f0eff */
[C---:B------:R-:W-:Y:S01]  /*2860*/  LEA R18, P1, R17.reuse, R6, 0x2 ;  /* 0x0000000611127211 */ /* 0x040fe200078210ff */
[----:B------:R-:W-:Y:S01]  /*2870*/  IMAD.IADD R28, R16, 0x1, R8 ;  /* 0x00000001101c7824 */ /* 0x000fe200078e0208 */
[----:B------:R-:W3:Y:S02]  /*2880*/  LDS R9, [R3+0x180] ;  /* 0x0001800003097984 */ /* 0x000ee40000000800 */
[----:B------:R-:W-:Y:S01]  /*2890*/  LEA.HI.X R19, R17, R7, R26, 0x2, P1 ;  /* 0x0000000711137211 */ /* 0x000fe200008f141a */
[C---:B-1----:R-:W-:Y:S01]  /*28a0*/  IMAD.IADD R15, R28.reuse, 0x1, R8 ;  /* 0x000000011c0f7824 */ /* 0x042fe200078e0208 */
[----:B------:R-:W-:-:S02]  /*28b0*/  IADD3 R26, P1, PT, R28, R0, RZ ;  /* 0x000000001c1a7210 */ /* 0x000fc40007f3e0ff */
[----:B------:R-:W-:Y:S02]  /*28c0*/  IADD3 R17, P0, PT, R16, R0, RZ ;  /* 0x0000000010117210 */ /* 0x000fe40007f1e0ff */
[----:B------:R-:W-:Y:S01]  /*28d0*/  LEA.HI.X.SX32 R5, R28, RZ, 0x1, P1 ;  /* 0x000000ff1c057211 */ /* 0x000fe200008f0eff */
[----:B0-----:R0:W-:Y:S01]  /*28e0*/  STG.E desc[UR8][R10.64+-0x40], R2 ;  /* 0xffffc0020a007986 */ /* 0x0011e2000c101908 */
[-C--:B------:R-:W-:Y:S02]  /*28f0*/  LEA R4, P1, R26, R6.reuse, 0x2 ;  /* 0x000000061a047211 */ /* 0x080fe400078210ff */
[----:B--2---:R-:W-:Y:S01]  /*2900*/  LEA.HI.X.SX32 R12, R16, RZ, 0x1, P0 ;  /* 0x000000ff100c7211 */ /* 0x004fe200000f0eff */
[----:B------:R-:W-:Y:S01]  /*2910*/  STG.E desc[UR8][R22.64+-0x40], R25 ;  /* 0xffffc01916007986 */ /* 0x000fe2000c101908 */
[-C--:B------:R-:W-:Y:S01]  /*2920*/  LEA.HI.X R5, R26, R7.reuse, R5, 0x2, P1 ;  /* 0x000000071a057211 */ /* 0x080fe200008f1405 */
[--C-:B------:R-:W-:Y:S01]  /*2930*/  IMAD.IADD R26, R15, 0x1, R8.reuse ;  /* 0x000000010f1a7824 */ /* 0x100fe200078e0208 */
[C---:B------:R-:W-:Y:S01]  /*2940*/  LEA R16, P0, R17.reuse, R6, 0x2 ;  /* 0x0000000611107211 */ /* 0x040fe200078010ff */
[----:B------:R-:W1:Y:S02]  /*2950*/  LDS R25, [R3+0x200] ;  /* 0x0002000003197984 */ /* 0x000e640000000800 */
[----:B------:R-:W-:Y:S01]  /*2960*/  IMAD.IADD R24, R26, 0x1, R8 ;  /* 0x000000011a187824 */ /* 0x000fe200078e0208 */
[----:B------:R-:W-:Y:S01]  /*2970*/  LEA.HI.X R17, R17, R7, R12, 0x2, P0 ;  /* 0x0000000711117211 */ /* 0x000fe200000f140c */
[----:B------:R-:W2:Y:S01]  /*2980*/  LDS R23, [R3+0x240] ;  /* 0x0002400003177984 */ /* 0x000ea20000000800 */
[----:B------:R-:W-:-:S02]  /*2990*/  IADD3 R13, P0, PT, R15, R0, RZ ;  /* 0x000000000f0d7210 */ /* 0x000fc40007f1e0ff */
[-C--:B------:R-:W-:Y:S01]  /*29a0*/  IADD3 R20, P1, PT, R26, R0.reuse, RZ ;  /* 0x000000001a147210 */ /* 0x080fe20007f3e0ff */
[----:B------:R-:W4:Y:S01]  /*29b0*/  LDS R22, [R3+0x280] ;  /* 0x0002800003167984 */ /* 0x000f220000000800 */
[----:B0-----:R-:W-:Y:S02]  /*29c0*/  IADD3 R2, P2, PT, R24, R0, RZ ;  /* 0x0000000018027210 */ /* 0x001fe40007f5e0ff */
[----:B------:R-:W-:Y:S01]  /*29d0*/  LEA.HI.X.SX32 R28, R15, RZ, 0x1, P0 ;  /* 0x000000ff0f1c7211 */ /* 0x000fe200000f0eff */
[----:B------:R0:W-:Y:S01]  /*29e0*/  STG.E desc[UR8][R18.64+-0x40], R29 ;  /* 0xffffc01d12007986 */ /* 0x0001e2000c101908 */
[-C--:B------:R-:W-:Y:S02]  /*29f0*/  LEA R14, P0, R13, R6.reuse, 0x2 ;  /* 0x000000060d0e7211 */ /* 0x080fe400078010ff */
[----:B------:R-:W-:Y:S01]  /*2a00*/  LEA.HI.X.SX32 R26, R26, RZ, 0x1, P1 ;  /* 0x000000ff1a1a7211 */ /* 0x000fe200008f0eff */
[----:B------:R5:W-:Y:S01]  /*2a10*/  STG.E desc[UR8][R16.64+-0x40], R27 ;  /* 0xffffc01b10007986 */ /* 0x000be2000c101908 */
[----:B------:R-:W-:-:S02]  /*2a20*/  LEA R12, P1, R20, R6, 0x2 ;  /* 0x00000006140c7211 */ /* 0x000fc400078210ff */
[----:B------:R-:W-:Y:S02]  /*2a30*/  LEA.HI.X.SX32 R11, R24, RZ, 0x1, P2 ;  /* 0x000000ff180b7211 */ /* 0x000fe400010f0eff */
[----:B------:R-:W-:Y:S02]  /*2a40*/  LEA R10, P2, R2, R6, 0x2 ;  /* 0x00000006020a7211 */ /* 0x000fe400078410ff */
[-C--:B------:R-:W-:Y:S01]  /*2a50*/  LEA.HI.X R15, R13, R7.reuse, R28, 0x2, P0 ;  /* 0x000000070d0f7211 */ /* 0x080fe200000f141c */
[----:B------:R-:W-:Y:S01]  /*2a60*/  IMAD.IADD R28, R24, 0x1, R8 ;  /* 0x00000001181c7824 */ /* 0x000fe200078e0208 */
[-C--:B------:R-:W-:Y:S01]  /*2a70*/  LEA.HI.X R13, R20, R7.reuse, R26, 0x2, P1 ;  /* 0x00000007140d7211 */ /* 0x080fe200008f141a */
[----:B------:R-:W-:Y:S01]  /*2a80*/  LDS R24, [R3+0x340] ;  /* 0x0003400003187984 */ /* 0x000fe20000000800 */
[----:B------:R-:W-:Y:S01]  /*2a90*/  LEA.HI.X R11, R2, R7, R11, 0x2, P2 ;  /* 0x00000007020b7211 */ /* 0x000fe200010f140b */
[C-C-:B0-----:R-:W-:Y:S01]  /*2aa0*/  IMAD.IADD R29, R28.reuse, 0x1, R8.reuse ;  /* 0x000000011c1d7824 */ /* 0x141fe200078e0208 */
[C---:B------:R-:W-:Y:S01]  /*2ab0*/  IADD3 R18, P0, PT, R28.reuse, R0, RZ ;  /* 0x000000001c127210 */ /* 0x040fe20007f1e0ff */
[----:B------:R-:W0:Y:S02]  /*2ac0*/  LDS R20, [R3+0x2c0] ;  /* 0x0002c00003147984 */ /* 0x000e240000000800 */
[--C-:B-----5:R-:W-:Y:S01]  /*2ad0*/  IMAD.IADD R27, R29, 0x1, R8.reuse ;  /* 0x000000011d1b7824 */ /* 0x120fe200078e0208 */
[----:B------:R-:W-:Y:S01]  /*2ae0*/  LEA.HI.X.SX32 R28, R28, RZ, 0x1, P0 ;  /* 0x000000ff1c1c7211 */ /* 0x000fe200000f0eff */
[----:B------:R-:W5:Y:S01]  /*2af0*/  LDS R2, [R3+0x300] ;  /* 0x0003000003027984 */ /* 0x000f620000000800 */
[----:B------:R-:W-:Y:S01]  /*2b00*/  LEA R16, P0, R18, R6, 0x2 ;  /* 0x0000000612107211 */ /* 0x000fe200078010ff */
[----:B------:R-:W-:-:S02]  /*2b10*/  IMAD.IADD R19, R27, 0x1, R8 ;  /* 0x000000011b137824 */ /* 0x000fc400078e0208 */
[----:B------:R1:W5:Y:S01]  /*2b20*/  LDS R26, [R3+0x380] ;  /* 0x00038000031a7984 */ /* 0x0003620000000800 */
[----:B------:R-:W-:-:S03]  /*2b30*/  LEA.HI.X R17, R18, R7, R28, 0x2, P0 ;  /* 0x0000000712117211 */ /* 0x000fc600000f141c */
[----:B---3--:R3:W-:Y:S04]  /*2b40*/  STG.E desc[UR8][R4.64+-0x40], R9 ;  /* 0xffffc00904007986 */ /* 0x0087e8000c101908 */
[----:B------:R4:W-:Y:S01]  /*2b50*/  STG.E desc[UR8][R14.64+-0x40], R21 ;  /* 0xffffc0150e007986 */ /* 0x0009e2000c101908 */
[----:B-1----:R-:W-:-:S03]  /*2b60*/  IADD3 R3, P0, PT, R27, R0, RZ ;  /* 0x000000001b037210 */ /* 0x002fc60007f1e0ff */
[----:B------:R-:W-:Y:S01]  /*2b70*/  STG.E desc[UR8][R12.64+-0x40], R25 ;  /* 0xffffc0190c007986 */ /* 0x000fe2000c101908 */
[----:B------:R-:W-:Y:S02]  /*2b80*/  LEA.HI.X.SX32 R18, R27, RZ, 0x1, P0 ;  /* 0x000000ff1b127211 */ /* 0x000fe400000f0eff */
[----:B---3--:R-:W-:Y:S01]  /*2b90*/  IADD3 R5, P1, PT, R29, R0, RZ ;  /* 0x000000001d057210 */ /* 0x008fe20007f3e0ff */
[----:B------:R-:W-:Y:S01]  /*2ba0*/  IMAD.IADD R9, R19, 0x1, R8 ;  /* 0x0000000113097824 */ /* 0x000fe200078e0208 */
[-C--:B------:R-:W-:Y:S01]  /*2bb0*/  LEA R8, P0, R3, R6.reuse, 0x2 ;  /* 0x0000000603087211 */ /* 0x080fe200078010ff */
[----:B--2---:R-:W-:Y:S01]  /*2bc0*/  STG.E desc[UR8][R10.64+-0x40], R23 ;  /* 0xffffc0170a007986 */ /* 0x004fe2000c101908 */
[----:B------:R-:W-:Y:S02]  /*2bd0*/  LEA.HI.X.SX32 R29, R29, RZ, 0x1, P1 ;  /* 0x000000ff1d1d7211 */ /* 0x000fe400008f0eff */
[C---:B------:R-:W-:Y:S01]  /*2be0*/  LEA R4, P1, R5.reuse, R6, 0x2 ;  /* 0x0000000605047211 */ /* 0x040fe200078210ff */
[----:B----4-:R-:W-:Y:S03]  /*2bf0*/  STG.E desc[UR8][R16.64+-0x40], R22 ;  /* 0xffffc01610007986 */ /* 0x010fe6000c101908 */
[----:B------:R-:W-:-:S02]  /*2c00*/  LEA.HI.X R5, R5, R7, R29, 0x2, P1 ;  /* 0x0000000705057211 */ /* 0x000fc400008f141d */
[-C--:B------:R-:W-:Y:S02]  /*2c10*/  IADD3 R15, P1, PT, R19, R0.reuse, RZ ;  /* 0x00000000130f7210 */ /* 0x080fe40007f3e0ff */
[----:B------:R-:W-:Y:S02]  /*2c20*/  IADD3 R0, P2, PT, R9, R0, RZ ;  /* 0x0000000009007210 */ /* 0x000fe40007f5e0ff */
[----:B------:R-:W-:Y:S01]  /*2c30*/  LEA.HI.X.SX32 R28, R19, RZ, 0x1, P1 ;  /* 0x000000ff131c7211 */ /* 0x000fe200008f0eff */
[----:B0-----:R-:W-:Y:S01]  /*2c40*/  STG.E desc[UR8][R4.64+-0x40], R20 ;  /* 0xffffc01404007986 */ /* 0x001fe2000c101908 */
[----:B------:R-:W-:Y:S02]  /*2c50*/  LEA.HI.X.SX32 R19, R9, RZ, 0x1, P2 ;  /* 0x000000ff09137211 */ /* 0x000fe400010f0eff */
[-C--:B------:R-:W-:Y:S02]  /*2c60*/  LEA R14, P1, R15, R6.reuse, 0x2 ;  /* 0x000000060f0e7211 */ /* 0x080fe400078210ff */
[----:B------:R-:W-:-:S02]  /*2c70*/  LEA R6, P2, R0, R6, 0x2 ;  /* 0x0000000600067211 */ /* 0x000fc400078410ff */
[-C--:B------:R-:W-:Y:S02]  /*2c80*/  LEA.HI.X R9, R3, R7.reuse, R18, 0x2, P0 ;  /* 0x0000000703097211 */ /* 0x080fe400000f1412 */
[-C--:B------:R-:W-:Y:S02]  /*2c90*/  LEA.HI.X R15, R15, R7.reuse, R28, 0x2, P1 ;  /* 0x000000070f0f7211 */ /* 0x080fe400008f141c */
[----:B------:R-:W-:Y:S01]  /*2ca0*/  LEA.HI.X R7, R0, R7, R19, 0x2, P2 ;  /* 0x0000000700077211 */ /* 0x000fe200010f1413 */
[----:B-----5:R-:W-:Y:S04]  /*2cb0*/  STG.E desc[UR8][R8.64+-0x40], R2 ;  /* 0xffffc00208007986 */ /* 0x020fe8000c101908 */
[----:B------:R-:W-:Y:S04]  /*2cc0*/  STG.E desc[UR8][R14.64+-0x40], R24 ;  /* 0xffffc0180e007986 */ /* 0x000fe8000c101908 */
[----:B------:R-:W-:Y:S01]  /*2cd0*/  STG.E desc[UR8][R6.64+-0x40], R26 ;  /* 0xffffc01a06007986 */ /* 0x000fe2000c101908 */
[----:B------:R-:W-:Y:S05]  /*2ce0*/  EXIT ;  /* 0x000000000000794d */ /* 0x000fea0003800000 */
        .weak           $__internal_1_$__cuda_sm3x_div_rn_noftz_f32_slowpath
        .type           $__internal_1_$__cuda_sm3x_div_rn_noftz_f32_slowpath,@function
        .size           $__internal_1_$__cuda_sm3x_div_rn_noftz_f32_slowpath,(.L_x_116 - $__internal_1_$__cuda_sm3x_div_rn_noftz_f32_slowpath)
$__internal_1_$__cuda_sm3x_div_rn_noftz_f32_slowpath:
[----:B------:R-:W-:Y:S01]  /*2cf0*/  SHF.R.U32.HI R14, RZ, 0x17, R15 ;  /* 0x00000017ff0e7819 */ /* 0x000fe2000001160f */
[----:B------:R-:W-:Y:S01]  /*2d00*/  BSSY.RECONVERGENT B2, `(.L_x_48) ;  /* 0x0000064000027945 */ /* 0x000fe20003800200 */
[----:B------:R-:W-:Y:S01]  /*2d10*/  SHF.R.U32.HI R4, RZ, 0x17, R7 ;  /* 0x00000017ff047819 */ /* 0x000fe20000011607 */
[----:B------:R-:W-:Y:S01]  /*2d20*/  IMAD.MOV.U32 R16, RZ, RZ, R15 ;  /* 0x000000ffff107224 */ /* 0x000fe200078e000f */
[----:B------:R-:W-:Y:S02]  /*2d30*/  LOP3.LUT R14, R14, 0xff, RZ, 0xc0, !PT ;  /* 0x000000ff0e0e7812 */ /* 0x000fe400078ec0ff */
[----:B------:R-:W-:-:S03]  /*2d40*/  LOP3.LUT R18, R4, 0xff, RZ, 0xc0, !PT ;  /* 0x000000ff04127812 */ /* 0x000fc600078ec0ff */
[----:B------:R-:W-:Y:S02]  /*2d50*/  VIADD R19, R14, 0xffffffff ;  /* 0xffffffff0e137836 */ /* 0x000fe40000000000 */
[----:B------:R-:W-:-:S03]  /*2d60*/  VIADD R17, R18, 0xffffffff ;  /* 0xffffffff12117836 */ /* 0x000fc60000000000 */
[----:B------:R-:W-:-:S04]  /*2d70*/  ISETP.GT.U32.AND P0, PT, R19, 0xfd, PT ;  /* 0x000000fd1300780c */ /* 0x000fc80003f04070 */
[----:B------:R-:W-:-:S13]  /*2d80*/  ISETP.GT.U32.OR P0, PT, R17, 0xfd, P0 ;  /* 0x000000fd1100780c */ /* 0x000fda0000704470 */
[----:B------:R-:W-:Y:S01]  /*2d90*/  @!P0 IMAD.MOV.U32 R13, RZ, RZ, RZ ;  /* 0x000000ffff0d8224 */ /* 0x000fe200078e00ff */
[----:B------:R-:W-:Y:S06]  /*2da0*/  @!P0 BRA `(.L_x_49) ;  /* 0x0000000000608947 */ /* 0x000fec0003800000 */
[----:B------:R-:W-:Y:S01]  /*2db0*/  FSETP.GTU.FTZ.AND P0, PT, |R7|, +INF , PT ;  /* 0x7f8000000700780b */ /* 0x000fe20003f1c200 */
[----:B------:R-:W-:Y:S01]  /*2dc0*/  IMAD.MOV.U32 R4, RZ, RZ, R15 ;  /* 0x000000ffff047224 */ /* 0x000fe200078e000f */
[----:B------:R-:W-:-:S04]  /*2dd0*/  FSETP.GTU.FTZ.AND P1, PT, |R15|, +INF , PT ;  /* 0x7f8000000f00780b */ /* 0x000fc80003f3c200 */
        /* <DEDUP_REMOVED lines=16> */
[----:B------:R-:W-:Y:S02]  /*2ee0*/  @P0 IMAD.MOV.U32 R13, RZ, RZ, RZ ;  /* 0x000000ffff0d0224 */ /* 0x000fe400078e00ff */
[----:B------:R-:W-:Y:S01]  /*2ef0*/  @!P0 FFMA R7, R7, 1.84467440737095516160e+19, RZ ;  /* 0x5f80000007078823 */ /* 0x000fe200000000ff */
[----:B------:R-:W-:Y:S02]  /*2f00*/  @!P0 IMAD.MOV.U32 R13, RZ, RZ, -0x40 ;  /* 0xffffffc0ff0d8424 */ /* 0x000fe400078e00ff */
[----:B------:R-:W-:Y:S02]  /*2f10*/  @!P1 FFMA R16, R4, 1.84467440737095516160e+19, RZ ;  /* 0x5f80000004109823 */ /* 0x000fe400000000ff */
[----:B------:R-:W-:-:S07]  /*2f20*/  @!P1 VIADD R13, R13, 0x40 ;  /* 0x000000400d0d9836 */ /* 0x000fce0000000000 */
.L_x_49:
[----:B------:R-:W-:Y:S01]  /*2f30*/  LEA R15, R14, 0xc0800000, 0x17 ;  /* 0xc08000000e0f7811 */ /* 0x000fe200078eb8ff */
[----:B------:R-:W-:Y:S04]  /*2f40*/  BSSY.RECONVERGENT B3, `(.L_x_54) ;  /* 0x0000036000037945 */ /* 0x000fe80003800200 */
[----:B------:R-:W-:Y:S02]  /*2f50*/  IMAD.IADD R16, R16, 0x1, -R15 ;  /* 0x0000000110107824 */ /* 0x000fe400078e0a0f */
[----:B------:R-:W-:Y:S02]  /*2f60*/  VIADD R15, R18, 0xffffff81 ;  /* 0xffffff81120f7836 */ /* 0x000fe40000000000 */
[----:B------:R0:W1:Y:S01]  /*2f70*/  MUFU.RCP R17, R16 ;  /* 0x0000001000117308 */ /* 0x0000620000001000 */
[----:B------:R-:W-:Y:S01]  /*2f80*/  FADD.FTZ R19, -R16, -RZ ;  /* 0x800000ff10137221 */ /* 0x000fe20000010100 */
[C---:B------:R-:W-:Y:S01]  /*2f90*/  IMAD R4, R15.reuse, -0x800000, R7 ;  /* 0xff8000000f047824 */ /* 0x040fe200078e0207 */
[----:B0-----:R-:W-:-:S05]  /*2fa0*/  IADD3 R16, PT, PT, R15, 0x7f, -R14 ;  /* 0x0000007f0f107810 */ /* 0x001fca0007ffe80e */
[----:B------:R-:W-:Y:S02]  /*2fb0*/  IMAD.IADD R13, R16, 0x1, R13 ;  /* 0x00000001100d7824 */ /* 0x000fe400078e020d */
[----:B-1----:R-:W-:-:S04]  /*2fc0*/  FFMA R18, R17, R19, 1 ;  /* 0x3f80000011127423 */ /* 0x002fc80000000013 */
[----:B------:R-:W-:-:S04]  /*2fd0*/  FFMA R7, R17, R18, R17 ;  /* 0x0000001211077223 */ /* 0x000fc80000000011 */
[----:B------:R-:W-:-:S04]  /*2fe0*/  FFMA R18, R4, R7, RZ ;  /* 0x0000000704127223 */ /* 0x000fc800000000ff */
[----:B------:R-:W-:-:S04]  /*2ff0*/  FFMA R17, R19, R18, R4 ;  /* 0x0000001213117223 */ /* 0x000fc80000000004 */
[----:B------:R-:W-:-:S04]  /*3000*/  FFMA R18, R7, R17, R18 ;  /* 0x0000001107127223 */ /* 0x000fc80000000012 */
[----:B------:R-:W-:-:S04]  /*3010*/  FFMA R19, R19, R18, R4 ;  /* 0x0000001213137223 */ /* 0x000fc80000000004 */
[----:B------:R-:W-:-:S05]  /*3020*/  FFMA R4, R7, R19, R18 ;  /* 0x0000001307047223 */ /* 0x000fca0000000012 */
[----:B------:R-:W-:-:S04]  /*3030*/  SHF.R.U32.HI R14, RZ, 0x17, R4 ;  /* 0x00000017ff0e7819 */ /* 0x000fc80000011604 */
[----:B------:R-:W-:-:S05]  /*3040*/  LOP3.LUT R14, R14, 0xff, RZ, 0xc0, !PT ;  /* 0x000000ff0e0e7812 */ /* 0x000fca00078ec0ff */
[----:B------:R-:W-:-:S04]  /*3050*/  IMAD.IADD R17, R14, 0x1, R13 ;  /* 0x000000010e117824 */ /* 0x000fc800078e020d */
        /* <DEDUP_REMOVED lines=10> */
[-CC-:B------:R-:W-:Y:S01]  /*3100*/  FFMA.RZ R13, R7, R19.reuse, R18.reuse ;  /* 0x00000013070d7223 */ /* 0x180fe2000000c012 */
[----:B------:R-:W-:Y:S02]  /*3110*/  VIADD R16, R17, 0x20 ;  /* 0x0000002011107836 */ /* 0x000fe40000000000 */
[-CC-:B------:R-:W-:Y:S01]  /*3120*/  FFMA.RM R14, R7, R19.reuse, R18.reuse ;  /* 0x00000013070e7223 */ /* 0x180fe20000004012 */
[----:B------:R-:W-:Y:S02]  /*3130*/  ISETP.NE.AND P2, PT, R17, RZ, PT ;  /* 0x000000ff1100720c */ /* 0x000fe40003f45270 */
[----:B------:R-:W-:Y:S01]  /*3140*/  LOP3.LUT R15, R13, 0x7fffff, RZ, 0xc0, !PT ;  /* 0x007fffff0d0f7812 */ /* 0x000fe200078ec0ff */
[----:B------:R-:W-:Y:S01]  /*3150*/  FFMA.RP R13, R7, R19, R18 ;  /* 0x00000013070d7223 */ /* 0x000fe20000008012 */
[----:B------:R-:W-:Y:S01]  /*3160*/  IMAD.MOV R7, RZ, RZ, -R17 ;  /* 0x000000ffff077224 */ /* 0x000fe200078e0a11 */
[----:B------:R-:W-:Y:S02]  /*3170*/  ISETP.NE.AND P1, PT, R17, RZ, PT ;  /* 0x000000ff1100720c */ /* 0x000fe40003f25270 */
[----:B------:R-:W-:-:S02]  /*3180*/  LOP3.LUT R15, R15, 0x800000, RZ, 0xfc, !PT ;  /* 0x008000000f0f7812 */ /* 0x000fc400078efcff */
[----:B------:R-:W-:Y:S02]  /*3190*/  FSETP.NEU.FTZ.AND P0, PT, R13, R14, PT ;  /* 0x0000000e0d00720b */ /* 0x000fe40003f1d000 */
[----:B------:R-:W-:Y:S02]  /*31a0*/  SHF.L.U32 R16, R15, R16, RZ ;  /* 0x000000100f107219 */ /* 0x000fe400000006ff */
        /* <DEDUP_REMOVED lines=11> */
.L_x_56:
[----:B------:R-:W-:-:S04]  /*3260*/  LOP3.LUT R4, R4, 0x80000000, RZ, 0xc0, !PT ;  /* 0x8000000004047812 */ /* 0x000fc800078ec0ff */
[----:B------:R-:W-:Y:S01]  /*3270*/  LOP3.LUT R4, R4, 0x7f800000, RZ, 0xfc, !PT ;  /* 0x7f80000004047812 */ /* 0x000fe200078efcff */
[----:B------:R-:W-:Y:S06]  /*3280*/  BRA `(.L_x_57) ;  /* 0x0000000000047947 */ /* 0x000fec0003800000 */
.L_x_55:
[----:B------:R-:W-:-:S07]  /*3290*/  IMAD R4, R13, 0x800000, R4 ;  /* 0x008000000d047824 */ /* 0x000fce00078e0204 */
.L_x_57:
[----:B------:R-:W-:Y:S05]  /*32a0*/  BSYNC.RECONVERGENT B3 ;  /* 0x0000000000037941 */ /* 0x000fea0003800200 */
.L_x_54:
[----:B------:R-:W-:Y:S05]  /*32b0*/  BRA `(.L_x_58) ;  /* 0x0000000000207947 */ /* 0x000fea0003800000 */
.L_x_53:
[----:B------:R-:W-:-:S04]  /*32c0*/  LOP3.LUT R4, R16, 0x80000000, R7, 0x48, !PT ;  /* 0x8000000010047812 */ /* 0x000fc800078e4807 */
[----:B------:R-:W-:Y:S01]  /*32d0*/  LOP3.LUT R4, R4, 0x7f800000, RZ, 0xfc, !PT ;  /* 0x7f80000004047812 */ /* 0x000fe200078efcff */
[----:B------:R-:W-:Y:S06]  /*32e0*/  BRA `(.L_x_58) ;  /* 0x0000000000147947 */ /* 0x000fec0003800000 */
.L_x_52:
[----:B------:R-:W-:Y:S01]  /*32f0*/  LOP3.LUT R4, R16, 0x80000000, R7, 0x48, !PT ;  /* 0x8000000010047812 */ /* 0x000fe200078e4807 */
[----:B------:R-:W-:Y:S06]  /*3300*/  BRA `(.L_x_58) ;  /* 0x00000000000c7947 */ /* 0x000fec0003800000 */
.L_x_51:
[----:B------:R-:W0:Y:S01]  /*3310*/  MUFU.RSQ R4, -QNAN ;  /* 0xffc0000000047908 */ /* 0x000e220000001400 */
[----:B------:R-:W-:Y:S05]  /*3320*/  BRA `(.L_x_58) ;  /* 0x0000000000047947 */ /* 0x000fea0003800000 */
.L_x_50:
[----:B------:R-:W-:-:S07]  /*3330*/  FADD.FTZ R4, R7, R4 ;  /* 0x0000000407047221 */ /* 0x000fce0000010000 */
.L_x_58:
[----:B------:R-:W-:Y:S05]  /*3340*/  BSYNC.RECONVERGENT B2 ;  /* 0x0000000000027941 */ /* 0x000fea0003800200 */
.L_x_48:
[----:B------:R-:W-:-:S04]  /*3350*/  IMAD.MOV.U32 R13, RZ, RZ, 0x0 ;  /* 0x00000000ff0d7424 */ /* 0x000fc800078e00ff */
[----:B0-----:R-:W-:Y:S05]  /*3360*/  RET.REL.NODEC R12 `(_Z13lud_perimeterPfii) ;  /* 0xffffffcc0c247950 */ /* 0x001fea0003c3ffff */
.L_x_59:
        /* <DEDUP_REMOVED lines=9> */
.L_x_116:


//--------------------- .text._Z18lud_diagonal_noshrPfii --------------------------
	.section	.text._Z18lud_diagonal_noshrPfii,"ax",@progbits
	.align	128
        .global         _Z18lud_diagonal_noshrPfii
        .type           _Z18lud_diagonal_noshrPfii,@function
        .size           _Z18lud_diagonal_noshrPfii,(.L_x_117 - _Z18lud_diagonal_noshrPfii)
        .other          _Z18lud_diagonal_noshrPfii,@"STO_CUDA_ENTRY STV_DEFAULT"
_Z18lud_diagonal_noshrPfii:
.text._Z18lud_diagonal_noshrPfii:
[----:B------:R-:W-:Y:S01]  /*0000*/  LDC R1, c[0x0][0x37c] ;  /* 0x0000df00ff017b82 */ /* 0x000fe20000000800 */
[----:B------:R-:W0:Y:S07]  /*0010*/  S2R R0, SR_TID.X ;  /* 0x0000000000007919 */ /* 0x000e2e0000002100 */
[----:B------:R-:W1:Y:S01]  /*0020*/  LDC.64 R6, c[0x0][0x388] ;  /* 0x0000e200ff067b82 */ /* 0x000e620000000a00 */
[----:B------:R-:W-:Y:S01]  /*0030*/  PRMT R4, RZ, 0x7610, R4 ;  /* 0x00007610ff047816 */ /* 0x000fe20000000004 */
[----:B------:R-:W2:Y:S01]  /*0040*/  LDCU.64 UR8, c[0x0][0x358] ;  /* 0x00006b00ff0877ac */ /* 0x000ea20008000a00 */
[----:B------:R-:W-:Y:S01]  /*0050*/  PRMT R5, RZ, 0x7610, R5 ;  /* 0x00007610ff057816 */ /* 0x000fe20000000005 */
[----:B------:R-:W-:Y:S01]  /*0060*/  UMOV UR4, URZ ;  /* 0x000000ff00047c82 */ /* 0x000fe20008000000 */
[----:B-1----:R-:W-:Y:S01]  /*0070*/  IMAD R3, R7, R6, R7 ;  /* 0x0000000607037224 */ /* 0x002fe200078e0207 */
[----:B0-----:R-:W-:-:S05]  /*0080*/  IADD3 R2, PT, PT, R0, R7, RZ ;  /* 0x0000000700027210 */ /* 0x001fca0007ffe0ff */
[-C--:B------:R-:W-:Y:S02]  /*0090*/  IMAD R7, R2, R6.reuse, R7 ;  /* 0x0000000602077224 */ /* 0x080fe400078e0207 */
[----:B------:R-:W-:Y:S01]  /*00a0*/  IMAD R2, R0, R6, R3 ;  /* 0x0000000600027224 */ /* 0x000fe200078e0203 */
[----:B------:R-:W-:Y:S02]  /*00b0*/  IADD3 R6, PT, PT, R3, R0, RZ ;  /* 0x0000000003067210 */ /* 0x000fe40007ffe0ff */
[----:B--2---:R-:W-:-:S07]  /*00c0*/  IADD3 R7, PT, PT, R7, 0x3, RZ ;  /* 0x0000000307077810 */ /* 0x004fce0007ffe0ff */
.L_x_73:
[----:B------:R-:W-:Y:S01]  /*00d0*/  ISETP.GT.U32.AND P0, PT, R0, UR4, PT ;  /* 0x0000000400007c0c */ /* 0x000fe2000bf04070 */
[----:B------:R-:W-:Y:S01]  /*00e0*/  UIADD3 UR5, UPT, UPT, UR4, 0x1, URZ ;  /* 0x0000000104057890 */ /* 0x000fe2000fffe0ff */
[C---:B------:R-:W-:Y:S01]  /*00f0*/  IADD3 R9, PT, PT, R5.reuse, 0x1, RZ ;  /* 0x0000000105097810 */ /* 0x040fe20007ffe0ff */
[----:B------:R-:W-:Y:S01]  /*0100*/  UMOV UR6, UR4 ;  /* 0x0000000400067c82 */ /* 0x000fe20008000000 */
[----:B------:R-:W-:Y:S01]  /*0110*/  BSSY.RECONVERGENT B0, `(.L_x_60) ;  /* 0x00000ab000007945 */ /* 0x000fe20003800200 */
[----:B------:R-:W-:Y:S01]  /*0120*/  UISETP.NE.AND UP0, UPT, UR5, 0xf, UPT ;  /* 0x0000000f0500788c */ /* 0x000fe2000bf05270 */
[----:B------:R-:W-:Y:S02]  /*0130*/  PRMT R8, R5, 0x7610, R8 ;  /* 0x0000761005087816 */ /* 0x000fe40000000008 */
[----:B------:R-:W-:Y:S01]  /*0140*/  UMOV UR4, UR5 ;  /* 0x0000000500047c82 */ /* 0x000fe20008000000 */
[----:B------:R-:W-:-:S04]  /*0150*/  PRMT R5, R9, 0x7610, R5 ;  /* 0x0000761009057816 */ /* 0x000fc80000000005 */
[----:B0123-5:R-:W-:Y:S05]  /*0160*/  @!P0 BRA `(.L_x_61) ;  /* 0x0000000800948947 */ /* 0x02ffea0003800000 */
[----:B------:R-:W-:-:S09]  /*0170*/  UISETP.NE.AND UP1, UPT, UR6, URZ, UPT ;  /* 0x000000ff0600728c */ /* 0x000fd2000bf25270 */
[----:B------:R-:W-:Y:S05]  /*0180*/  BRA.U !UP1, `(.L_x_62) ;  /* 0x0000000909307547 */ /* 0x000fea000b800000 */
[----:B------:R-:W0:Y:S01]  /*0190*/  LDC R9, c[0x0][0x388] ;  /* 0x0000e200ff097b82 */ /* 0x000e220000000800 */
[----:B------:R-:W-:-:S07]  /*01a0*/  IADD3 R10, PT, PT, R3, UR6, RZ ;  /* 0x00000006030a7c10 */ /* 0x000fce000fffe0ff */
[----:B------:R-:W1:Y:S01]  /*01b0*/  LDC.64 R12, c[0x0][0x380] ;  /* 0x0000e000ff0c7b82 */ /* 0x000e620000000a00 */
[----:B0-----:R-:W-:-:S04]  /*01c0*/  IMAD R15, R0, R9, R10 ;  /* 0x00000009000f7224 */ /* 0x001fc800078e020a */
[----:B-1----:R-:W-:-:S05]  /*01d0*/  IMAD.WIDE.U32 R14, R15, 0x4, R12 ;  /* 0x000000040f0e7825 */ /* 0x002fca00078e000c */
[----:B------:R0:W5:Y:S01]  /*01e0*/  LDG.E R24, desc[UR8][R14.64] ;  /* 0x000000080e187981 */ /* 0x000162000c1e1900 */
[----:B------:R-:W-:Y:S01]  /*01f0*/  UISETP.GE.U32.AND UP2, UPT, UR6, 0x8, UPT ;  /* 0x000000080600788c */ /* 0x000fe2000bf46070 */
[----:B------:R-:W-:Y:S01]  /*0200*/  IMAD.MOV.U32 R25, RZ, RZ, RZ ;  /* 0x000000ffff197224 */ /* 0x000fe200078e00ff */
[----:B------:R-:W-:-:S07]  /*0210*/  ULOP3.LUT UP1, URZ, UR6, 0x7, URZ, 0xc0, !UPT ;  /* 0x0000000706ff7892 */ /* 0x000fce000f82c0ff */
[----:B0-----:R-:W-:Y:S05]  /*0220*/  BRA.U !UP2, `(.L_x_63) ;  /* 0x000000050a047547 */ /* 0x001fea000b800000 */
[----:B------:R-:W-:Y:S01]  /*0230*/  ULOP3.LUT UR5, UR6, 0x7ffffff8, URZ, 0xc0, !UPT ;  /* 0x7ffffff806057892 */ /* 0x000fe2000f8ec0ff */
[----:B------:R-:W-:Y:S02]  /*0240*/  MOV R27, R7 ;  /* 0x00000007001b7202 */ /* 0x000fe40000000f00 */
[----:B------:R-:W-:Y:S01]  /*0250*/  MOV R11, R10 ;  /* 0x0000000a000b7202 */ /* 0x000fe20000000f00 */
[----:B------:R-:W-:Y:S02]  /*0260*/  UIADD3 UR7, UPT, UPT, -UR5, URZ, URZ ;  /* 0x000000ff05077290 */ /* 0x000fe4000fffe1ff */
[----:B------:R-:W-:-:S10]  /*0270*/  MOV R25, UR5 ;  /* 0x0000000500197c02 */ /* 0x000fd40008000f00 */
.L_x_64:
[----:B------:R-:W-:Y:S01]  /*0280*/  IADD3 R29, PT, PT, R27, -0x3, RZ ;  /* 0xfffffffd1b1d7810 */ /* 0x000fe20007ffe0ff */
[----:B------:R-:W-:-:S04]  /*0290*/  IMAD.WIDE R20, R11, 0x4, R12 ;  /* 0x000000040b147825 */ /* 0x000fc800078e020c */
[----:B0-----:R-:W-:Y:S01]  /*02a0*/  IMAD.WIDE.U32 R28, R29, 0x4, R12 ;  /* 0x000000041d1c7825 */ /* 0x001fe200078e000c */
[----:B------:R-:W2:Y:S05]  /*02b0*/  LDG.E R16, desc[UR8][R20.64] ;  /* 0x0000000814107981 */ /* 0x000eaa000c1e1900 */
[----:B------:R-:W2:Y:S01]  /*02c0*/  LDG.E R29, desc[UR8][R28.64] ;  /* 0x000000081c1d7981 */ /* 0x000ea2000c1e1900 */
[----:B------:R-:W-:Y:S02]  /*02d0*/  VIADD R17, R27, 0xfffffffe ;  /* 0xfffffffe1b117836 */ /* 0x000fe40000000000 */
[----:B------:R-:W-:-:S04]  /*02e0*/  IMAD.WIDE R18, R9, 0x4, R20 ;  /* 0x0000000409127825 */ /* 0x000fc800078e0214 */
[----:B--2--5:R-:W-:Y:S01]  /*02f0*/  FFMA R24, -R29, R16, R24 ;  /* 0x000000101d187223 */ /* 0x024fe20000000118 */
[----:B------:R-:W-:-:S04]  /*0300*/  IMAD.WIDE.U32 R16, R17, 0x4, R12 ;  /* 0x0000000411107825 */ /* 0x000fc800078e000c */
[----:B------:R-:W-:Y:S04]  /*0310*/  STG.E desc[UR8][R14.64], R24 ;  /* 0x000000180e007986 */ /* 0x000fe8000c101908 */
[----:B------:R-:W2:Y:S04]  /*0320*/  LDG.E R17, desc[UR8][R16.64] ;  /* 0x0000000810117981 */ /* 0x000ea8000c1e1900 */
[----:B------:R-:W2:Y:S01]  /*0330*/  LDG.E R22, desc[UR8][R18.64] ;  /* 0x0000000812167981 */ /* 0x000ea2000c1e1900 */
[----:B------:R-:W-:Y:S01]  /*0340*/  IADD3 R23, PT, PT, R27, -0x1, RZ ;  /* 0xffffffff1b177810 */ /* 0x000fe20007ffe0ff */
[----:B------:R-:W-:-:S04]  /*0350*/  IMAD.WIDE R28, R9, 0x4, R18 ;  /* 0x00000004091c7825 */ /* 0x000fc800078e0212 */
[----:B--2---:R-:W-:Y:S01]  /*0360*/  FFMA R26, -R17, R22, R24 ;  /* 0x00000016111a7223 */ /* 0x004fe20000000118 */
[----:B------:R-:W-:-:S04]  /*0370*/  IMAD.WIDE.U32 R22, R23, 0x4, R12 ;  /* 0x0000000417167825 */ /* 0x000fc800078e000c */
[----:B------:R0:W-:Y:S04]  /*0380*/  STG.E desc[UR8][R14.64], R26 ;  /* 0x0000001a0e007986 */ /* 0x0001e8000c101908 */
[----:B------:R-:W0:Y:S04]  /*0390*/  LDG.E R23, desc[UR8][R22.64] ;  /* 0x0000000816177981 */ /* 0x000e28000c1e1900 */
[----:B------:R-:W0:Y:S01]  /*03a0*/  LDG.E R20, desc[UR8][R28.64] ;  /* 0x000000081c147981 */ /* 0x000e22000c1e1900 */
[----:B------:R-:W-:-:S04]  /*03b0*/  IMAD.WIDE R16, R9, 0x4, R28 ;  /* 0x0000000409107825 */ /* 0x000fc800078e021c */
[----:B0-----:R-:W-:Y:S01]  /*03c0*/  FFMA R26, -R23, R20, R26 ;  /* 0x00000014171a7223 */ /* 0x001fe2000000011a */
[----:B------:R-:W-:-:S04]  /*03d0*/  IMAD.WIDE.U32 R20, R27, 0x4, R12 ;  /* 0x000000041b147825 */ /* 0x000fc800078e000c */
[----:B------:R0:W-:Y:S04]  /*03e0*/  STG.E desc[UR8][R14.64], R26 ;  /* 0x0000001a0e007986 */ /* 0x0001e8000c101908 */
[----:B------:R-:W2:Y:S04]  /*03f0*/  LDG.E R21, desc[UR8][R20.64] ;  /* 0x0000000814157981 */ /* 0x000ea8000c1e1900 */
[----:B------:R-:W2:Y:S01]  /*0400*/  LDG.E R18, desc[UR8][R16.64] ;  /* 0x0000000810127981 */ /* 0x000ea2000c1e1900 */
[----:B------:R-:W-:Y:S01]  /*0410*/  IADD3 R19, PT, PT, R27, 0x1, RZ ;  /* 0x000000011b137810 */ /* 0x000fe20007ffe0ff */
[----:B------:R-:W-:-:S04]  /*0420*/  IMAD.WIDE R22, R9, 0x4, R16 ;  /* 0x0000000409167825 */ /* 0x000fc800078e0210 */
[----:B--2---:R-:W-:Y:S01]  /*0430*/  FFMA R24, -R21, R18, R26 ;  /* 0x0000001215187223 */ /* 0x004fe2000000011a */
[----:B------:R-:W-:-:S04]  /*0440*/  IMAD.WIDE.U32 R18, R19, 0x4, R12 ;  /* 0x0000000413127825 */ /* 0x000fc800078e000c */
[----:B------:R1:W-:Y:S04]  /*0450*/  STG.E desc[UR8][R14.64], R24 ;  /* 0x000000180e007986 */ /* 0x0003e8000c101908 */
[----:B------:R-:W2:Y:S04]  /*0460*/  LDG.E R19, desc[UR8][R18.64] ;  /* 0x0000000812137981 */ /* 0x000ea8000c1e1900 */
[----:B------:R-:W2:Y:S01]  /*0470*/  LDG.E R28, desc[UR8][R22.64] ;  /* 0x00000008161c7981 */ /* 0x000ea2000c1e1900 */
[----:B------:R-:W-:Y:S01]  /*0480*/  IADD3 R29, PT, PT, R27, 0x2, RZ ;  /* 0x000000021b1d7810 */ /* 0x000fe20007ffe0ff */
[----:B------:R-:W-:-:S04]  /*0490*/  IMAD.WIDE R16, R9, 0x4, R22 ;  /* 0x0000000409107825 */ /* 0x000fc800078e0216 */
[----:B------:R-:W-:-:S04]  /*04a0*/  IMAD.WIDE.U32 R20, R29, 0x4, R12 ;  /* 0x000000041d147825 */ /* 0x000fc800078e000c */
[----:B--2---:R-:W-:-:S05]  /*04b0*/  FFMA R28, -R19, R28, R24 ;  /* 0x0000001c131c7223 */ /* 0x004fca0000000118 */
[----:B------:R2:W-:Y:S04]  /*04c0*/  STG.E desc[UR8][R14.64], R28 ;  /* 0x0000001c0e007986 */ /* 0x0005e8000c101908 */
[----:B------:R-:W3:Y:S04]  /*04d0*/  LDG.E R21, desc[UR8][R20.64] ;  /* 0x0000000814157981 */ /* 0x000ee8000c1e1900 */
[----:B0-----:R-:W3:Y:S01]  /*04e0*/  LDG.E R26, desc[UR8][R16.64] ;  /* 0x00000008101a7981 */ /* 0x001ee2000c1e1900 */
[----:B------:R-:W-:Y:S01]  /*04f0*/  IADD3 R29, PT, PT, R27, 0x3, RZ ;  /* 0x000000031b1d7810 */ /* 0x000fe20007ffe0ff */
[----:B------:R-:W-:-:S04]  /*0500*/  IMAD.WIDE R22, R9, 0x4, R16 ;  /* 0x0000000409167825 */ /* 0x000fc800078e0210 */
[----:B------:R-:W-:-:S04]  /*0510*/  IMAD.WIDE.U32 R18, R29, 0x4, R12 ;  /* 0x000000041d127825 */ /* 0x000fc800078e000c */
[----:B---3--:R-:W-:-:S05]  /*0520*/  FFMA R26, -R21, R26, R28 ;  /* 0x0000001a151a7223 */ /* 0x008fca000000011c */
[----:B------:R0:W-:Y:S04]  /*0530*/  STG.E desc[UR8][R14.64], R26 ;  /* 0x0000001a0e007986 */ /* 0x0001e8000c101908 */
[----:B------:R-:W2:Y:S04]  /*0540*/  LDG.E R19, desc[UR8][R18.64] ;  /* 0x0000000812137981 */ /* 0x000ea8000c1e1900 */
[----:B-1----:R-:W2:Y:S01]  /*0550*/  LDG.E R24, desc[UR8][R22.64] ;  /* 0x0000000816187981 */ /* 0x002ea2000c1e1900 */
[----:B------:R-:W-:Y:S02]  /*0560*/  VIADD R29, R27, 0x4 ;  /* 0x000000041b1d7836 */ /* 0x000fe40000000000 */
[----:B------:R-:W-:-:S04]  /*0570*/  IMAD.WIDE R20, R9, 0x4, R22 ;  /* 0x0000000409147825 */ /* 0x000fc800078e0216 */
[----:B------:R-:W-:-:S04]  /*0580*/  IMAD.WIDE.U32 R16, R29, 0x4, R12 ;  /* 0x000000041d107825 */ /* 0x000fc800078e000c */
[----:B--2---:R-:W-:-:S05]  /*0590*/  FFMA R28, -R19, R24, R26 ;  /* 0x00000018131c7223 */ /* 0x004fca000000011a */
[----:B------:R0:W-:Y:S04]  /*05a0*/  STG.E desc[UR8][R14.64], R28 ;  /* 0x0000001c0e007986 */ /* 0x0001e8000c101908 */
[----:B------:R-:W2:Y:S04]  /*05b0*/  LDG.E R20, desc[UR8][R20.64] ;  /* 0x0000000814147981 */ /* 0x000ea8000c1e1900 */
[----:B------:R-:W2:Y:S01]  /*05c0*/  LDG.E R17, desc[UR8][R16.64] ;  /* 0x0000000810117981 */ /* 0x000ea2000c1e1900 */
[----:B------:R-:W-:Y:S01]  /*05d0*/  UIADD3 UR7, UPT, UPT, UR7, 0x8, URZ ;  /* 0x0000000807077890 */ /* 0x000fe2000fffe0ff */
[----:B------:R-:W-:-:S02]  /*05e0*/  LEA R11, R9, R11, 0x3 ;  /* 0x0000000b090b7211 */ /* 0x000fc400078e18ff */
[----:B------:R-:W-:Y:S01]  /*05f0*/  IADD3 R27, PT, PT, R27, 0x8, RZ ;  /* 0x000000081b1b7810 */ /* 0x000fe20007ffe0ff */
[----:B------:R-:W-:Y:S01]  /*0600*/  UISETP.NE.AND UP2, UPT, UR7, URZ, UPT ;  /* 0x000000ff0700728c */ /* 0x000fe2000bf45270 */
[----:B--2---:R-:W-:-:S05]  /*0610*/  FFMA R24, -R17, R20, R28 ;  /* 0x0000001411187223 */ /* 0x004fca000000011c */
[----:B------:R0:W-:Y:S03]  /*0620*/  STG.E desc[UR8][R14.64], R24 ;  /* 0x000000180e007986 */ /* 0x0001e6000c101908 */
[----:B------:R-:W-:Y:S05]  /*0630*/  BRA.U UP2, `(.L_x_64) ;  /* 0xfffffffd02107547 */ /* 0x000fea000b83ffff */
.L_x_63:
[----:B------:R-:W-:Y:S05]  /*0640*/  BRA.U !UP1, `(.L_x_62) ;  /* 0x0000000509007547 */ /* 0x000fea000b800000 */
[----:B------:R-:W-:-:S04]  /*0650*/  LOP3.LUT R8, R8, 0x7, RZ, 0xc0, !PT ;  /* 0x0000000708087812 */ /* 0x000fc800078ec0ff */
[C---:B------:R-:W-:Y:S02]  /*0660*/  IADD3 R11, PT, PT, R8.reuse, -0x1, RZ ;  /* 0xffffffff080b7810 */ /* 0x040fe40007ffe0ff */
[----:B------:R-:W-:Y:S02]  /*0670*/  LOP3.LUT P1, RZ, R8, 0x3, RZ, 0xc0, !PT ;  /* 0x0000000308ff7812 */ /* 0x000fe4000782c0ff */
[----:B------:R-:W-:-:S13]  /*0680*/  ISETP.GE.U32.AND P0, PT, R11, 0x3, PT ;  /* 0x000000030b00780c */ /* 0x000fda0003f06070 */
[----:B------:R-:W-:Y:S05]  /*0690*/  @!P0 BRA `(.L_x_65) ;  /* 0x0000000000788947 */ /* 0x000fea0003800000 */
[----:B------:R-:W-:Y:S01]  /*06a0*/  IADD3 R11, PT, PT, R2, R25, RZ ;  /* 0x00000019020b7210 */ /* 0x000fe20007ffe0ff */
[----:B------:R-:W-:-:S04]  /*06b0*/  IMAD R17, R25, R9, R10 ;  /* 0x0000000919117224 */ /* 0x000fc800078e020a */
[----:B------:R-:W-:-:S04]  /*06c0*/  IMAD.WIDE.U32 R18, R11, 0x4, R12 ;  /* 0x000000040b127825 */ /* 0x000fc800078e000c */
[----:B------:R-:W-:Y:S02]  /*06d0*/  IMAD.WIDE R16, R17, 0x4, R12 ;  /* 0x0000000411107825 */ /* 0x000fe400078e020c */
[----:B------:R-:W2:Y:S04]  /*06e0*/  LDG.E R19, desc[UR8][R18.64] ;  /* 0x0000000812137981 */ /* 0x000ea8000c1e1900 */
[----:B------:R-:W2:Y:S01]  /*06f0*/  LDG.E R8, desc[UR8][R16.64] ;  /* 0x0000000810087981 */ /* 0x000ea2000c1e1900 */
[----:B------:R-:W-:Y:S02]  /*0700*/  VIADD R21, R11, 0x1 ;  /* 0x000000010b157836 */ /* 0x000fe40000000000 */
[----:B------:R-:W-:-:S04]  /*0710*/  IMAD.WIDE R22, R9, 0x4, R16 ;  /* 0x0000000409167825 */ /* 0x000fc800078e0210 */
[----:B------:R-:W-:-:S04]  /*0720*/  IMAD.WIDE.U32 R20, R21, 0x4, R12 ;  /* 0x0000000415147825 */ /* 0x000fc800078e000c */
[----:B--2--5:R-:W-:-:S05]  /*0730*/  FFMA R27, -R19, R8, R24 ;  /* 0x00000008131b7223 */ /* 0x024fca0000000118 */
[----:B------:R1:W-:Y:S04]  /*0740*/  STG.E desc[UR8][R14.64], R27 ;  /* 0x0000001b0e007986 */ /* 0x0003e8000c101908 */
[----:B------:R-:W2:Y:S04]  /*0750*/  LDG.E R20, desc[UR8][R20.64] ;  /* 0x0000000814147981 */ /* 0x000ea8000c1e1900 */
[----:B------:R-:W2:Y:S01]  /*0760*/  LDG.E R8, desc[UR8][R22.64] ;  /* 0x0000000816087981 */ /* 0x000ea2000c1e1900 */
[----:B0-----:R-:W-:Y:S01]  /*0770*/  IADD3 R24, PT, PT, R11, 0x2, RZ ;  /* 0x000000020b187810 */ /* 0x001fe20007ffe0ff */
[----:B------:R-:W-:-:S04]  /*0780*/  IMAD.WIDE R16, R9, 0x4, R22 ;  /* 0x0000000409107825 */ /* 0x000fc800078e0216 */
[----:B------:R-:W-:-:S04]  /*0790*/  IMAD.WIDE.U32 R18, R24, 0x4, R12 ;  /* 0x0000000418127825 */ /* 0x000fc800078e000c */
[----:B--2---:R-:W-:-:S05]  /*07a0*/  FFMA R29, -R20, R8, R27 ;  /* 0x00000008141d7223 */ /* 0x004fca000000011b */
        /* <DEDUP_REMOVED lines=8> */
[----:B------:R-:W2:Y:S04]  /*0830*/  LDG.E R20, desc[UR8][R20.64] ;  /* 0x0000000814147981 */ /* 0x000ea8000c1e1900 */
[----:B------:R-:W2:Y:S01]  /*0840*/  LDG.E R22, desc[UR8][R22.64] ;  /* 0x0000000816167981 */ /* 0x000ea2000c1e1900 */
[----:B------:R-:W-:Y:S01]  /*0850*/  IADD3 R25, PT, PT, R25, 0x4, RZ ;  /* 0x0000000419197810 */ /* 0x000fe20007ffe0ff */
[----:B--2---:R-:W-:-:S05]  /*0860*/  FFMA R24, -R22, R20, R11 ;  /* 0x0000001416187223 */ /* 0x004fca000000010b */
[----:B------:R1:W-:Y:S02]  /*0870*/  STG.E desc[UR8][R14.64], R24 ;  /* 0x000000180e007986 */ /* 0x0003e4000c101908 */
.L_x_65:
[----:B------:R-:W-:Y:S05]  /*0880*/  @!P1 BRA `(.L_x_62) ;  /* 0x0000000000709947 */ /* 0x000fea0003800000 */
[----:B------:R-:W-:-:S04]  /*0890*/  LOP3.LUT R8, R4, 0x3, RZ, 0xc0, !PT ;  /* 0x0000000304087812 */ /* 0x000fc800078ec0ff */
[----:B------:R-:W-:-:S13]  /*08a0*/  ISETP.NE.AND P0, PT, R8, 0x1, PT ;  /* 0x000000010800780c */ /* 0x000fda0003f05270 */
[----:B-1----:R-:W-:Y:S01]  /*08b0*/  @P0 IADD3 R11, PT, PT, R2, R25, RZ ;  /* 0x00000019020b0210 */ /* 0x002fe20007ffe0ff */
[----:B------:R-:W-:-:S04]  /*08c0*/  @P0 IMAD R21, R25, R9, R10 ;  /* 0x0000000919150224 */ /* 0x000fc800078e020a */
[----:B------:R-:W-:-:S04]  /*08d0*/  @P0 IMAD.WIDE.U32 R22, R11, 0x4, R12 ;  /* 0x000000040b160825 */ /* 0x000fc800078e000c */
[----:B------:R-:W-:Y:S02]  /*08e0*/  @P0 IMAD.WIDE R20, R21, 0x4, R12 ;  /* 0x0000000415140825 */ /* 0x000fe400078e020c */
[----:B------:R-:W2:Y:S04]  /*08f0*/  @P0 LDG.E R23, desc[UR8][R22.64] ;  /* 0x0000000816170981 */ /* 0x000ea8000c1e1900 */
[----:B------:R-:W2:Y:S01]  /*0900*/  @P0 LDG.E R8, desc[UR8][R20.64] ;  /* 0x0000000814080981 */ /* 0x000ea2000c1e1900 */
[----:B------:R-:W-:Y:S02]  /*0910*/  @P0 VIADD R19, R11, 0x1 ;  /* 0x000000010b130836 */ /* 0x000fe40000000000 */
[----:B------:R-:W-:-:S04]  /*0920*/  @P0 IMAD.WIDE R16, R9, 0x4, R20 ;  /* 0x0000000409100825 */ /* 0x000fc800078e0214 */
[----:B------:R-:W-:-:S04]  /*0930*/  @P0 IMAD.WIDE.U32 R18, R19, 0x4, R12 ;  /* 0x0000000413120825 */ /* 0x000fc800078e000c */
[----:B--2--5:R-:W-:-:S05]  /*0940*/  @P0 FFMA R11, -R23, R8, R24 ;  /* 0x00000008170b0223 */ /* 0x024fca0000000118 */
[----:B------:R1:W-:Y:S04]  /*0950*/  @P0 STG.E desc[UR8][R14.64], R11 ;  /* 0x0000000b0e000986 */ /* 0x0003e8000c101908 */
[----:B------:R-:W0:Y:S04]  /*0960*/  @P0 LDG.E R16, desc[UR8][R16.64] ;  /* 0x0000000810100981 */ /* 0x000e28000c1e1900 */
[----:B------:R-:W0:Y:S01]  /*0970*/  @P0 LDG.E R18, desc[UR8][R18.64] ;  /* 0x0000000812120981 */ /* 0x000e22000c1e1900 */
[----:B------:R-:W-:Y:S02]  /*0980*/  LOP3.LUT R8, R4, 0x1, RZ, 0xc0, !PT ;  /* 0x0000000104087812 */ /* 0x000fe400078ec0ff */
[----:B------:R-:W-:-:S02]  /*0990*/  @P0 IADD3 R25, PT, PT, R25, 0x2, RZ ;  /* 0x0000000219190810 */ /* 0x000fc40007ffe0ff */
[----:B------:R-:W-:-:S13]  /*09a0*/  ISETP.NE.U32.AND P1, PT, R8, 0x1, PT ;  /* 0x000000010800780c */ /* 0x000fda0003f25070 */
[----:B------:R-:W-:Y:S01]  /*09b0*/  @!P1 IADD3 R21, PT, PT, R2, R25, RZ ;  /* 0x0000001902159210 */ /* 0x000fe20007ffe0ff */
[----:B------:R-:W-:-:S04]  /*09c0*/  @!P1 IMAD R25, R25, R9, R10 ;  /* 0x0000000919199224 */ /* 0x000fc800078e020a */
[----:B------:R-:W-:-:S04]  /*09d0*/  @!P1 IMAD.WIDE.U32 R8, R21, 0x4, R12 ;  /* 0x0000000415089825 */ /* 0x000fc800078e000c */
[----:B------:R-:W-:-:S04]  /*09e0*/  @!P1 IMAD.WIDE R12, R25, 0x4, R12 ;  /* 0x00000004190c9825 */ /* 0x000fc800078e020c */
[----:B0-----:R-:W-:-:S05]  /*09f0*/  @P0 FFMA R24, -R18, R16, R11 ;  /* 0x0000001012180223 */ /* 0x001fca000000010b */
[----:B------:R2:W-:Y:S04]  /*0a00*/  @P0 STG.E desc[UR8][R14.64], R24 ;  /* 0x000000180e000986 */ /* 0x0005e8000c101908 */
[----:B------:R-:W1:Y:S04]  /*0a10*/  @!P1 LDG.E R9, desc[UR8][R8.64] ;  /* 0x0000000808099981 */ /* 0x000e68000c1e1900 */
[----:B------:R-:W1:Y:S02]  /*0a20*/  @!P1 LDG.E R12, desc[UR8][R12.64] ;  /* 0x000000080c0c9981 */ /* 0x000e64000c1e1900 */
[----:B-1----:R-:W-:-:S05]  /*0a30*/  @!P1 FFMA R11, -R9, R12, R24 ;  /* 0x0000000c090b9223 */ /* 0x002fca0000000118 */
[----:B------:R2:W-:Y:S02]  /*0a40*/  @!P1 STG.E desc[UR8][R14.64], R11 ;  /* 0x0000000b0e009986 */ /* 0x0005e4000c101908 */
.L_x_62:
[----:B------:R-:W3:Y:S01]  /*0a50*/  LDC R8, c[0x0][0x388] ;  /* 0x0000e200ff087b82 */ /* 0x000ee20000000800 */
[----:B------:R-:W-:-:S07]  /*0a60*/  IADD3 R13, PT, PT, R3, UR6, RZ ;  /* 0x00000006030d7c10 */ /* 0x000fce000fffe0ff */
[----:B-12---:R-:W1:Y:S01]  /*0a70*/  LDC.64 R10, c[0x0][0x380] ;  /* 0x0000e000ff0a7b82 */ /* 0x006e620000000a00 */
[----:B0-----:R-:W-:Y:S01]  /*0a80*/  IADD3 R15, PT, PT, R2, UR6, RZ ;  /* 0x00000006020f7c10 */ /* 0x001fe2000fffe0ff */
[----:B---3--:R-:W-:-:S04]  /*0a90*/  IMAD R13, R8, UR6, R13 ;  /* 0x00000006080d7c24 */ /* 0x008fc8000f8e020d */
[----:B-1----:R-:W-:-:S05]  /*0aa0*/  IMAD.WIDE R12, R13, 0x4, R10 ;  /* 0x000000040d0c7825 */ /* 0x002fca00078e020a */
[----:B------:R-:W2:Y:S01]  /*0ab0*/  LDG.E R9, desc[UR8][R12.64] ;  /* 0x000000080c097981 */ /* 0x000ea2000c1e1900 */
[----:B------:R-:W-:-:S05]  /*0ac0*/  IMAD.WIDE.U32 R10, R15, 0x4, R10 ;  /* 0x000000040f0a7825 */ /* 0x000fca00078e000a */
[----:B------:R-:W3:Y:S01]  /*0ad0*/  LDG.E R8, desc[UR8][R10.64] ;  /* 0x000000080a087981 */ /* 0x000ee2000c1e1900 */
[----:B------:R-:W-:Y:S01]  /*0ae0*/  BSSY.RECONVERGENT B1, `(.L_x_66) ;  /* 0x000000c000017945 */ /* 0x000fe20003800200 */
[----:B--2---:R-:W0:Y:S08]  /*0af0*/  MUFU.RCP R14, R9 ;  /* 0x00000009000e7308 */ /* 0x004e300000001000 */
[----:B---3--:R-:W1:Y:S01]  /*0b00*/  FCHK P0, R8, R9 ;  /* 0x0000000908007302 */ /* 0x008e620000000000 */
[----:B0-----:R-:W-:-:S04]  /*0b10*/  FFMA R15, -R9, R14, 1 ;  /* 0x3f800000090f7423 */ /* 0x001fc8000000010e */
[----:B------:R-:W-:-:S04]  /*0b20*/  FFMA R15, R14, R15, R14 ;  /* 0x0000000f0e0f7223 */ /* 0x000fc8000000000e */
[----:B------:R-:W-:-:S04]  /*0b30*/  FFMA R14, R8, R15, RZ ;  /* 0x0000000f080e7223 */ /* 0x000fc800000000ff */
[----:B------:R-:W-:-:S04]  /*0b40*/  FFMA R16, -R9, R14, R8 ;  /* 0x0000000e09107223 */ /* 0x000fc80000000108 */
[----:B------:R-:W-:Y:S01]  /*0b50*/  FFMA R15, R15, R16, R14 ;  /* 0x000000100f0f7223 */ /* 0x000fe2000000000e */
[----:B-1----:R-:W-:Y:S06]  /*0b60*/  @!P0 BRA `(.L_x_67) ;  /* 0x00000000000c8947 */ /* 0x002fec0003800000 */
[----:B------:R-:W-:-:S07]  /*0b70*/  MOV R12, 0xb90 ;  /* 0x00000b90000c7802 */ /* 0x000fce0000000f00 */
[----:B-----5:R-:W-:Y:S05]  /*0b80*/  CALL.REL.NOINC `($__internal_2_$__cuda_sm3x_div_rn_noftz_f32_slowpath) ;  /* 0x00000008002c7944 */ /* 0x020fea0003c00000 */
[----:B------:R-:W-:-:S07]  /*0b90*/  IMAD.MOV.U32 R15, RZ, RZ, R8 ;  /* 0x000000ffff0f7224 */ /* 0x000fce00078e0008 */
.L_x_67:
[----:B------:R-:W-:Y:S05]  /*0ba0*/  BSYNC.RECONVERGENT B1 ;  /* 0x0000000000017941 */ /* 0x000fea0003800200 */
.L_x_66:
[----:B------:R0:W-:Y:S02]  /*0bb0*/  STG.E desc[UR8][R10.64], R15 ;  /* 0x0000000f0a007986 */ /* 0x0001e4000c101908 */
.L_x_61:
[----:B------:R-:W-:Y:S05]  /*0bc0*/  BSYNC.RECONVERGENT B0 ;  /* 0x0000000000007941 */ /* 0x000fea0003800200 */
.L_x_60:
[----:B------:R-:W-:Y:S01]  /*0bd0*/  BAR.SYNC.DEFER_BLOCKING 0x0 ;  /* 0x0000000000007b1d */ /* 0x000fe20000010000 */
[----:B------:R-:W-:-:S05]  /*0be0*/  ISETP.GT.U32.AND P0, PT, R0, UR6, PT ;  /* 0x0000000600007c0c */ /* 0x000fca000bf04070 */
[----:B------:R-:W-:Y:S08]  /*0bf0*/  BSSY.RECONVERGENT B0, `(.L_x_68) ;  /* 0x0000080000007945 */ /* 0x000ff00003800200 */
[----:B------:R-:W-:Y:S05]  /*0c00*/  @!P0 BRA `(.L_x_69) ;  /* 0x0000000400f88947 */ /* 0x000fea0003800000 */
[----:B------:R-:W0:Y:S08]  /*0c10*/  LDC R9, c[0x0][0x388] ;  /* 0x0000e200ff097b82 */ /* 0x000e300000000800 */
[----:B------:R-:W1:Y:S01]  /*0c20*/  LDC.64 R12, c[0x0][0x380] ;  /* 0x0000e000ff0c7b82 */ /* 0x000e620000000a00 */
[----:B0-----:R-:W-:-:S04]  /*0c30*/  IMAD R15, R9, UR4, R6 ;  /* 0x00000004090f7c24 */ /* 0x001fc8000f8e0206 */
[----:B-1----:R-:W-:-:S05]  /*0c40*/  IMAD.WIDE.U32 R14, R15, 0x4, R12 ;  /* 0x000000040f0e7825 */ /* 0x002fca00078e000c */
[----:B------:R0:W5:Y:S01]  /*0c50*/  LDG.E R23, desc[UR8][R14.64] ;  /* 0x000000080e177981 */ /* 0x000162000c1e1900 */
[----:B------:R-:W-:Y:S01]  /*0c60*/  UISETP.GE.U32.AND UP1, UPT, UR6, 0x7, UPT ;  /* 0x000000070600788c */ /* 0x000fe2000bf26070 */
[----:B------:R-:W-:Y:S02]  /*0c70*/  HFMA2 R8, -RZ, RZ, 0, 0 ;  /* 0x00000000ff087431 */ /* 0x000fe400000001ff */
[----:B------:R-:W-:Y:S01]  /*0c80*/  IMAD R11, R9, UR4, R3 ;  /* 0x00000004090b7c24 */ /* 0x000fe2000f8e0203 */
[----:B------:R-:W-:-:S05]  /*0c90*/  ULOP3.LUT UP2, URZ, UR4, 0x7, URZ, 0xc0, !UPT ;  /* 0x0000000704ff7892 */ /* 0x000fca000f84c0ff */
[----:B0-----:R-:W-:Y:S06]  /*0ca0*/  BRA.U !UP1, `(.L_x_70) ;  /* 0x0000000109e07547 */ /* 0x001fec000b800000 */
[----:B------:R-:W-:Y:S01]  /*0cb0*/  ULOP3.LUT UR5, UR4, 0x7ffffff8, URZ, 0xc0, !UPT ;  /* 0x7ffffff804057892 */ /* 0x000fe2000f8ec0ff */
[----:B------:R-:W-:-:S05]  /*0cc0*/  MOV R10, RZ ;  /* 0x000000ff000a7202 */ /* 0x000fca0000000f00 */
[----:B------:R-:W-:-:S07]  /*0cd0*/  MOV R8, UR5 ;  /* 0x0000000500087c02 */ /* 0x000fce0008000f00 */
.L_x_71:
[----:B------:R-:W-:Y:S01]  /*0ce0*/  IMAD R21, R10, R9, R6 ;  /* 0x000000090a157224 */ /* 0x000fe200078e0206 */
[----:B------:R-:W-:-:S03]  /*0cf0*/  IADD3 R19, PT, PT, R11, R10, RZ ;  /* 0x0000000a0b137210 */ /* 0x000fc60007ffe0ff */
[----:B------:R-:W-:-:S04]  /*0d00*/  IMAD.WIDE.U32 R16, R21, 0x4, R12 ;  /* 0x0000000415107825 */ /* 0x000fc800078e000c */
[----:B------:R-:W-:Y:S02]  /*0d10*/  IMAD.WIDE R18, R19, 0x4, R12 ;  /* 0x0000000413127825 */ /* 0x000fe400078e020c */
[----:B------:R-:W2:Y:S04]  /*0d20*/  LDG.E R16, desc[UR8][R16.64] ;  /* 0x0000000810107981 */ /* 0x000ea8000c1e1900 */
[----:B------:R-:W2:Y:S01]  /*0d30*/  LDG.E R20, desc[UR8][R18.64] ;  /* 0x0000000812147981 */ /* 0x000ea2000c1e1900 */
[----:B------:R-:W-:-:S05]  /*0d40*/  IADD3 R21, PT, PT, R21, R9, RZ ;  /* 0x0000000915157210 */ /* 0x000fca0007ffe0ff */
[----:B-----5:R-:W-:-:S04]  /*0d50*/  IMAD.WIDE.U32 R24, R21, 0x4, R12 ;  /* 0x0000000415187825 */ /* 0x020fc800078e000c */
[----:B-12---:R-:W-:-:S05]  /*0d60*/  FFMA R23, -R20, R16, R23 ;  /* 0x0000001014177223 */ /* 0x006fca0000000117 */
[----:B------:R0:W-:Y:S04]  /*0d70*/  STG.E desc[UR8][R14.64], R23 ;  /* 0x000000170e007986 */ /* 0x0001e8000c101908 */
[----:B------:R-:W2:Y:S04]  /*0d80*/  LDG.E R24, desc[UR8][R24.64] ;  /* 0x0000000818187981 */ /* 0x000ea8000c1e1900 */
[----:B------:R-:W2:Y:S01]  /*0d90*/  LDG.E R20, desc[UR8][R18.64+0x4] ;  /* 0x0000040812147981 */ /* 0x000ea2000c1e1900 */
[----:B------:R-:W-:Y:S02]  /*0da0*/  IMAD.IADD R22, R21, 0x1, R9 ;  /* 0x0000000115167824 */ /* 0x000fe400078e0209 */
[----:B--2---:R-:W-:-:S02]  /*0db0*/  FFMA R27, -R20, R24, R23 ;  /* 0x00000018141b7223 */ /* 0x004fc40000000117 */
[----:B------:R-:W-:-:S03]  /*0dc0*/  IMAD.WIDE.U32 R20, R22, 0x4, R12 ;  /* 0x0000000416147825 */ /* 0x000fc600078e000c */
[----:B------:R1:W-:Y:S04]  /*0dd0*/  STG.E desc[UR8][R14.64], R27 ;  /* 0x0000001b0e007986 */ /* 0x0003e8000c101908 */
[----:B------:R-:W2:Y:S04]  /*0de0*/  LDG.E R20, desc[UR8][R20.64] ;  /* 0x0000000814147981 */ /* 0x000ea8000c1e1900 */
[----:B------:R-:W2:Y:S01]  /*0df0*/  LDG.E R16, desc[UR8][R18.64+0x8] ;  /* 0x0000080812107981 */ /* 0x000ea2000c1e1900 */
[----:B------:R-:W-:-:S05]  /*0e00*/  IADD3 R17, PT, PT, R22, R9, RZ ;  /* 0x0000000916117210 */ /* 0x000fca0007ffe0ff */
[----:B0-----:R-:W-:-:S04]  /*0e10*/  IMAD.WIDE.U32 R22, R17, 0x4, R12 ;  /* 0x0000000411167825 */ /* 0x001fc800078e000c */
[----:B--2---:R-:W-:-:S05]  /*0e20*/  FFMA R29, -R16, R20, R27 ;  /* 0x00000014101d7223 */ /* 0x004fca000000011b */
[----:B------:R-:W-:Y:S04]  /*0e30*/  STG.E desc[UR8][R14.64], R29 ;  /* 0x0000001d0e007986 */ /* 0x000fe8000c101908 */
[----:B------:R-:W2:Y:S04]  /*0e40*/  LDG.E R22, desc[UR8][R22.64] ;  /* 0x0000000816167981 */ /* 0x000ea8000c1e1900 */
[----:B------:R-:W2:Y:S01]  /*0e50*/  LDG.E R16, desc[UR8][R18.64+0xc] ;  /* 0x00000c0812107981 */ /* 0x000ea2000c1e1900 */
[----:B------:R-:W-:Y:S01]  /*0e60*/  IADD3 R24, PT, PT, R17, R9, RZ ;  /* 0x0000000911187210 */ /* 0x000fe20007ffe0ff */
[----:B--2---:R-:W-:-:S04]  /*0e70*/  FFMA R25, -R16, R22, R29 ;  /* 0x0000001610197223 */ /* 0x004fc8000000011d */
[C---:B------:R-:W-:Y:S01]  /*0e80*/  IMAD.WIDE.U32 R16, R24.reuse, 0x4, R12 ;  /* 0x0000000418107825 */ /* 0x040fe200078e000c */
[----:B------:R0:W-:Y:S05]  /*0e90*/  STG.E desc[UR8][R14.64], R25 ;  /* 0x000000190e007986 */ /* 0x0001ea000c101908 */
[----:B------:R-:W1:Y:S04]  /*0ea0*/  LDG.E R16, desc[UR8][R16.64] ;  /* 0x0000000810107981 */ /* 0x000e68000c1e1900 */
[----:B------:R-:W1:Y:S01]  /*0eb0*/  LDG.E R20, desc[UR8][R18.64+0x10] ;  /* 0x0000100812147981 */ /* 0x000e62000c1e1900 */
[----:B------:R-:W-:Y:S01]  /*0ec0*/  IADD3 R24, PT, PT, R24, R9, RZ ;  /* 0x0000000918187210 */ /* 0x000fe20007ffe0ff */
[----:B-1----:R-:W-:-:S04]  /*0ed0*/  FFMA R27, -R20, R16, R25 ;  /* 0x00000010141b7223 */ /* 0x002fc80000000119 */
[C---:B------:R-:W-:Y:S01]  /*0ee0*/  IMAD.WIDE.U32 R20, R24.reuse, 0x4, R12 ;  /* 0x0000000418147825 */ /* 0x040fe200078e000c */
[----:B------:R1:W-:Y:S05]  /*0ef0*/  STG.E desc[UR8][R14.64], R27 ;  /* 0x0000001b0e007986 */ /* 0x0003ea000c101908 */
[----:B------:R-:W2:Y:S04]  /*0f00*/  LDG.E R20, desc[UR8][R20.64] ;  /* 0x0000000814147981 */ /* 0x000ea8000c1e1900 */
[----:B------:R-:W2:Y:S01]  /*0f10*/  LDG.E R22, desc[UR8][R18.64+0x14] ;  /* 0x0000140812167981 */ /* 0x000ea2000c1e1900 */
[----:B------:R-:W-:-:S05]  /*0f20*/  IADD3 R23, PT, PT, R24, R9, RZ ;  /* 0x0000000918177210 */ /* 0x000fca0007ffe0ff */
[----:B0-----:R-:W-:-:S04]  /*0f30*/  IMAD.WIDE.U32 R24, R23, 0x4, R12 ;  /* 0x0000000417187825 */ /* 0x001fc800078e000c */
[----:B--2---:R-:W-:-:S05]  /*0f40*/  FFMA R29, -R22, R20, R27 ;  /* 0x00000014161d7223 */ /* 0x004fca000000011b */
[----:B------:R1:W-:Y:S04]  /*0f50*/  STG.E desc[UR8][R14.64], R29 ;  /* 0x0000001d0e007986 */ /* 0x0003e8000c101908 */
[----:B------:R-:W2:Y:S04]  /*0f60*/  LDG.E R24, desc[UR8][R24.64] ;  /* 0x0000000818187981 */ /* 0x000ea8000c1e1900 */
[----:B------:R-:W2:Y:S01]  /*0f70*/  LDG.E R16, desc[UR8][R18.64+0x18] ;  /* 0x0000180812107981 */ /* 0x000ea2000c1e1900 */
[----:B------:R-:W-:Y:S01]  /*0f80*/  IADD3 R17, PT, PT, R23, R9, RZ ;  /* 0x0000000917117210 */ /* 0x000fe20007ffe0ff */
[----:B--2---:R-:W-:-:S04]  /*0f90*/  FFMA R22, -R16, R24, R29 ;  /* 0x0000001810167223 */ /* 0x004fc8000000011d */
[----:B------:R-:W-:Y:S01]  /*0fa0*/  IMAD.WIDE.U32 R16, R17, 0x4, R12 ;  /* 0x0000000411107825 */ /* 0x000fe200078e000c */
        /* <DEDUP_REMOVED lines=8> */
.L_x_70:
[----:B------:R-:W-:Y:S05]  /*1030*/  BRA.U !UP2, `(.L_x_69) ;  /* 0x000000010aec7547 */ /* 0x000fea000b800000 */
[----:B------:R-:W-:-:S04]  /*1040*/  LOP3.LUT R16, R5, 0x7, RZ, 0xc0, !PT ;  /* 0x0000000705107812 */ /* 0x000fc800078ec0ff */
[C---:B------:R-:W-:Y:S02]  /*1050*/  IADD3 R10, PT, PT, R16.reuse, -0x1, RZ ;  /* 0xffffffff100a7810 */ /* 0x040fe40007ffe0ff */
[----:B------:R-:W-:Y:S02]  /*1060*/  LOP3.LUT P1, RZ, R16, 0x3, RZ, 0xc0, !PT ;  /* 0x0000000310ff7812 */ /* 0x000fe4000782c0ff */
[----:B------:R-:W-:-:S13]  /*1070*/  ISETP.GE.U32.AND P0, PT, R10, 0x3, PT ;  /* 0x000000030a00780c */ /* 0x000fda0003f06070 */
[----:B------:R-:W-:Y:S05]  /*1080*/  @!P0 BRA `(.L_x_72) ;  /* 0x00000000006c8947 */ /* 0x000fea0003800000 */
[----:B------:R-:W-:Y:S01]  /*1090*/  IMAD R20, R8, R9, R6 ;  /* 0x0000000908147224 */ /* 0x000fe200078e0206 */
[----:B------:R-:W-:-:S03]  /*10a0*/  IADD3 R19, PT, PT, R11, R8, RZ ;  /* 0x000000080b137210 */ /* 0x000fc60007ffe0ff */
[----:B------:R-:W-:-:S04]  /*10b0*/  IMAD.WIDE.U32 R16, R20, 0x4, R12 ;  /* 0x0000000414107825 */ /* 0x000fc800078e000c */
[----:B------:R-:W-:Y:S02]  /*10c0*/  IMAD.WIDE R18, R19, 0x4, R12 ;  /* 0x0000000413127825 */ /* 0x000fe400078e020c */
[----:B------:R-:W2:Y:S04]  /*10d0*/  LDG.E R16, desc[UR8][R16.64] ;  /* 0x0000000810107981 */ /* 0x000ea8000c1e1900 */
[----:B------:R-:W2:Y:S01]  /*10e0*/  LDG.E R10, desc[UR8][R18.64] ;  /* 0x00000008120a7981 */ /* 0x000ea2000c1e1900 */
[----:B-1----:R-:W-:-:S05]  /*10f0*/  IADD3 R22, PT, PT, R20, R9, RZ ;  /* 0x0000000914167210 */ /* 0x002fca0007ffe0ff */
[----:B------:R-:W-:-:S04]  /*1100*/  IMAD.WIDE.U32 R20, R22, 0x4, R12 ;  /* 0x0000000416147825 */ /* 0x000fc800078e000c */
[----:B--2--5:R-:W-:-:S05]  /*1110*/  FFMA R23, -R10, R16, R23 ;  /* 0x000000100a177223 */ /* 0x024fca0000000117 */
[----:B------:R0:W-:Y:S04]  /*1120*/  STG.E desc[UR8][R14.64], R23 ;  /* 0x000000170e007986 */ /* 0x0001e8000c101908 */
[----:B------:R-:W2:Y:S04]  /*1130*/  LDG.E R20, desc[UR8][R20.64] ;  /* 0x0000000814147981 */ /* 0x000ea8000c1e1900 */
[----:B------:R-:W2:Y:S01]  /*1140*/  LDG.E R10, desc[UR8][R18.64+0x4] ;  /* 0x00000408120a7981 */ /* 0x000ea2000c1e1900 */
[----:B------:R-:W-:-:S05]  /*1150*/  IADD3 R22, PT, PT, R22, R9, RZ ;  /* 0x0000000916167210 */ /* 0x000fca0007ffe0ff */
[----:B------:R-:W-:-:S04]  /*1160*/  IMAD.WIDE.U32 R24, R22, 0x4, R12 ;  /* 0x0000000416187825 */ /* 0x000fc800078e000c */
[----:B--2---:R-:W-:-:S05]  /*1170*/  FFMA R27, -R10, R20, R23 ;  /* 0x000000140a1b7223 */ /* 0x004fca0000000117 */
[----:B------:R2:W-:Y:S04]  /*1180*/  STG.E desc[UR8][R14.64], R27 ;  /* 0x0000001b0e007986 */ /* 0x0005e8000c101908 */
[----:B------:R-:W3:Y:S04]  /*1190*/  LDG.E R24, desc[UR8][R24.64] ;  /* 0x0000000818187981 */ /* 0x000ee8000c1e1900 */
[----:B------:R-:W3:Y:S01]  /*11a0*/  LDG.E R10, desc[UR8][R18.64+0x8] ;  /* 0x00000808120a7981 */ /* 0x000ee2000c1e1900 */
[----:B------:R-:W-:-:S05]  /*11b0*/  IADD3 R17, PT, PT, R22, R9, RZ ;  /* 0x0000000916117210 */ /* 0x000fca0007ffe0ff */
[----:B------:R-:W-:-:S04]  /*11c0*/  IMAD.WIDE.U32 R16, R17, 0x4, R12 ;  /* 0x0000000411107825 */ /* 0x000fc800078e000c */
[----:B---3--:R-:W-:-:S05]  /*11d0*/  FFMA R29, -R10, R24, R27 ;  /* 0x000000180a1d7223 */ /* 0x008fca000000011b */
[----:B------:R2:W-:Y:S04]  /*11e0*/  STG.E desc[UR8][R14.64], R29 ;  /* 0x0000001d0e007986 */ /* 0x0005e8000c101908 */
[----:B------:R-:W0:Y:S04]  /*11f0*/  LDG.E R10, desc[UR8][R18.64+0xc] ;  /* 0x00000c08120a7981 */ /* 0x000e28000c1e1900 */
[----:B------:R-:W0:Y:S01]  /*1200*/  LDG.E R16, desc[UR8][R16.64] ;  /* 0x0000000810107981 */ /* 0x000e22000c1e1900 */
[----:B------:R-:W-:Y:S02]  /*1210*/  VIADD R8, R8, 0x4 ;  /* 0x0000000408087836 */ /* 0x000fe40000000000 */
[----:B0-----:R-:W-:-:S05]  /*1220*/  FFMA R23, -R10, R16, R29 ;  /* 0x000000100a177223 */ /* 0x001fca000000011d */
[----:B------:R2:W-:Y:S02]  /*1230*/  STG.E desc[UR8][R14.64], R23 ;  /* 0x000000170e007986 */ /* 0x0005e4000c101908 */
.L_x_72:
[----:B------:R-:W-:Y:S05]  /*1240*/  @!P1 BRA `(.L_x_69) ;  /* 0x0000000000689947 */ /* 0x000fea0003800000 */
[----:B------:R-:W-:-:S13]  /*1250*/  LOP3.LUT P0, RZ, R4, 0x3, RZ, 0xc0, !PT ;  /* 0x0000000304ff7812 */ /* 0x000fda000780c0ff */
[----:B------:R-:W-:Y:S01]  /*1260*/  @P0 IMAD R20, R8, R9, R6 ;  /* 0x0000000908140224 */ /* 0x000fe200078e0206 */
[----:B------:R-:W-:-:S03]  /*1270*/  @P0 IADD3 R17, PT, PT, R11, R8, RZ ;  /* 0x000000080b110210 */ /* 0x000fc60007ffe0ff */
[----:B------:R-:W-:-:S04]  /*1280*/  @P0 IMAD.WIDE.U32 R18, R20, 0x4, R12 ;  /* 0x0000000414120825 */ /* 0x000fc800078e000c */
[----:B------:R-:W-:Y:S02]  /*1290*/  @P0 IMAD.WIDE R16, R17, 0x4, R12 ;  /* 0x0000000411100825 */ /* 0x000fe400078e020c */
[----:B------:R-:W3:Y:S04]  /*12a0*/  @P0 LDG.E R18, desc[UR8][R18.64] ;  /* 0x0000000812120981 */ /* 0x000ee8000c1e1900 */
[----:B------:R-:W3:Y:S01]  /*12b0*/  @P0 LDG.E R10, desc[UR8][R16.64] ;  /* 0x00000008100a0981 */ /* 0x000ee2000c1e1900 */
[----:B------:R-:W-:-:S05]  /*12c0*/  @P0 IADD3 R21, PT, PT, R20, R9, RZ ;  /* 0x0000000914150210 */ /* 0x000fca0007ffe0ff */
[----:B------:R-:W-:Y:S01]  /*12d0*/  @P0 IMAD.WIDE.U32 R20, R21, 0x4, R12 ;  /* 0x0000000415140825 */ /* 0x000fe200078e000c */
[----:B-1----:R-:W-:-:S04]  /*12e0*/  LOP3.LUT R22, R4, 0x1, RZ, 0xc0, !PT ;  /* 0x0000000104167812 */ /* 0x002fc800078ec0ff */
[----:B------:R-:W-:Y:S01]  /*12f0*/  ISETP.NE.U32.AND P1, PT, R22, 0x1, PT ;  /* 0x000000011600780c */ /* 0x000fe20003f25070 */
[----:B---3-5:R-:W-:-:S05]  /*1300*/  @P0 FFMA R25, -R10, R18, R23 ;  /* 0x000000120a190223 */ /* 0x028fca0000000117 */
[----:B------:R3:W-:Y:S04]  /*1310*/  @P0 STG.E desc[UR8][R14.64], R25 ;  /* 0x000000190e000986 */ /* 0x0007e8000c101908 */
[----:B------:R-:W2:Y:S04]  /*1320*/  @P0 LDG.E R10, desc[UR8][R16.64+0x4] ;  /* 0x00000408100a0981 */ /* 0x000ea8000c1e1900 */
[----:B------:R-:W2:Y:S01]  /*1330*/  @P0 LDG.E R20, desc[UR8][R20.64] ;  /* 0x0000000814140981 */ /* 0x000ea2000c1e1900 */
[----:B------:R-:W-:-:S04]  /*1340*/  @P0 IADD3 R8, PT, PT, R8, 0x2, RZ ;  /* 0x0000000208080810 */ /* 0x000fc80007ffe0ff */
[----:B------:R-:W-:Y:S01]  /*1350*/  @P1 IADD3 R11, PT, PT, R11, R8, RZ ;  /* 0x000000080b0b1210 */ /* 0x000fe20007ffe0ff */
[----:B------:R-:W-:-:S04]  /*1360*/  @P1 IMAD R19, R8, R9, R6 ;  /* 0x0000000908131224 */ /* 0x000fc800078e0206 */
        /* <DEDUP_REMOVED lines=8> */
.L_x_69:
[----:B------:R-:W-:Y:S05]  /*13f0*/  BSYNC.RECONVERGENT B0 ;  /* 0x0000000000007941 */ /* 0x000fea0003800200 */
.L_x_68:
[----:B------:R-:W-:Y:S01]  /*1400*/  BAR.SYNC.DEFER_BLOCKING 0x0 ;  /* 0x0000000000007b1d */ /* 0x000fe20000010000 */
[----:B------:R-:W-:-:S05]  /*1410*/  IADD3 R4, PT, PT, R4, 0x1, RZ ;  /* 0x0000000104047810 */ /* 0x000fca0007ffe0ff */
[----:B------:R-:W-:Y:S05]  /*1420*/  BRA.U UP0, `(.L_x_73) ;  /* 0xffffffed00287547 */ /* 0x000fea000b83ffff */
[----:B------:R-:W-:Y:S05]  /*1430*/  EXIT ;  /* 0x000000000000794d */ /* 0x000fea0003800000 */
        .weak           $__internal_2_$__cuda_sm3x_div_rn_noftz_f32_slowpath
        .type           $__internal_2_$__cuda_sm3x_div_rn_noftz_f32_slowpath,@function
        .size           $__internal_2_$__cuda_sm3x_div_rn_noftz_f32_slowpath,(.L_x_117 - $__internal_2_$__cuda_sm3x_div_rn_noftz_f32_slowpath)
$__internal_2_$__cuda_sm3x_div_rn_noftz_f32_slowpath:
[----:B------:R-:W-:Y:S01]  /*1440*/  SHF.R.U32.HI R13, RZ, 0x17, R9 ;  /* 0x00000017ff0d7819 */ /* 0x000fe20000011609 */
[----:B------:R-:W-:Y:S01]  /*1450*/  BSSY.RECONVERGENT B2, `(.L_x_74) ;  /* 0x0000064000027945 */ /* 0x000fe20003800200 */
[----:B------:R-:W-:Y:S02]  /*1460*/  SHF.R.U32.HI R14, RZ, 0x17, R8 ;  /* 0x00000017ff0e7819 */ /* 0x000fe40000011608 */
[----:B------:R-:W-:Y:S02]  /*1470*/  LOP3.LUT R13, R13, 0xff, RZ, 0xc0, !PT ;  /* 0x000000ff0d0d7812 */ /* 0x000fe400078ec0ff */
[----:B------:R-:W-:Y:S02]  /*1480*/  LOP3.LUT R18, R14, 0xff, RZ, 0xc0, !PT ;  /* 0x000000ff0e127812 */ /* 0x000fe400078ec0ff */
[----:B------:R-:W-:Y:S01]  /*1490*/  MOV R15, R8 ;  /* 0x00000008000f7202 */ /* 0x000fe20000000f00 */
[----:B------:R-:W-:Y:S01]  /*14a0*/  VIADD R19, R13, 0xffffffff ;  /* 0xffffffff0d137836 */ /* 0x000fe20000000000 */
[----:B------:R-:W-:-:S02]  /*14b0*/  IADD3 R17, PT, PT, R18, -0x1, RZ ;  /* 0xffffffff12117810 */ /* 0x000fc40007ffe0ff */
[----:B------:R-:W-:Y:S02]  /*14c0*/  MOV R16, R9 ;  /* 0x0000000900107202 */ /* 0x000fe40000000f00 */
[----:B------:R-:W-:-:S04]  /*14d0*/  ISETP.GT.U32.AND P0, PT, R19, 0xfd, PT ;  /* 0x000000fd1300780c */ /* 0x000fc80003f04070 */
[----:B------:R-:W-:-:S13]  /*14e0*/  ISETP.GT.U32.OR P0, PT, R17, 0xfd, P0 ;  /* 0x000000fd1100780c */ /* 0x000fda0000704470 */
[----:B------:R-:W-:Y:S01]  /*14f0*/  @!P0 MOV R14, RZ ;  /* 0x000000ff000e8202 */ /* 0x000fe20000000f00 */
[----:B------:R-:W-:Y:S06]  /*1500*/  @!P0 BRA `(.L_x_75) ;  /* 0x00000000005c8947 */ /* 0x000fec0003800000 */
[----:B------:R-:W-:Y:S02]  /*1510*/  FSETP.GTU.FTZ.AND P0, PT, |R8|, +INF , PT ;  /* 0x7f8000000800780b */ /* 0x000fe40003f1c200 */
        /* <DEDUP_REMOVED lines=22> */
.L_x_75:
[----:B------:R-:W-:Y:S01]  /*1680*/  LEA R9, R13, 0xc0800000, 0x17 ;  /* 0xc08000000d097811 */ /* 0x000fe200078eb8ff */
[----:B------:R-:W-:Y:S03]  /*1690*/  BSSY.RECONVERGENT B3, `(.L_x_80) ;  /* 0x0000036000037945 */ /* 0x000fe60003800200 */
[----:B------:R-:W-:Y:S02]  /*16a0*/  IADD3 R17, PT, PT, -R9, R16, RZ ;  /* 0x0000001009117210 */ /* 0x000fe40007ffe1ff */
[----:B------:R-:W-:Y:S02]  /*16b0*/  IADD3 R16, PT, PT, R18, -0x7f, RZ ;  /* 0xffffff8112107810 */ /* 0x000fe40007ffe0ff */
[----:B------:R-:W0:Y:S01]  /*16c0*/  MUFU.RCP R9, R17 ;  /* 0x0000001100097308 */ /* 0x000e220000001000 */
[----:B------:R-:W-:Y:S02]  /*16d0*/  FADD.FTZ R19, -R17, -RZ ;  /* 0x800000ff11137221 */ /* 0x000fe40000010100 */
[----:B------:R-:W-:-:S02]  /*16e0*/  IMAD R8, R16, -0x800000, R15 ;  /* 0xff80000010087824 */ /* 0x000fc400078e020f */
[----:B0-----:R-:W-:-:S04]  /*16f0*/  FFMA R18, R9, R19, 1 ;  /* 0x3f80000009127423 */ /* 0x001fc80000000013 */
[----:B------:R-:W-:-:S04]  /*1700*/  FFMA R9, R9, R18, R9 ;  /* 0x0000001209097223 */ /* 0x000fc80000000009 */
[----:B------:R-:W-:-:S04]  /*1710*/  FFMA R18, R8, R9, RZ ;  /* 0x0000000908127223 */ /* 0x000fc800000000ff */
[----:B------:R-:W-:-:S04]  /*1720*/  FFMA R15, R19, R18, R8 ;  /* 0x00000012130f7223 */ /* 0x000fc80000000008 */
[----:B------:R-:W-:Y:S01]  /*1730*/  FFMA R18, R9, R15, R18 ;  /* 0x0000000f09127223 */ /* 0x000fe20000000012 */
[----:B------:R-:W-:-:S03]  /*1740*/  IADD3 R15, PT, PT, R16, 0x7f, -R13 ;  /* 0x0000007f100f7810 */ /* 0x000fc60007ffe80d */
[----:B------:R-:W-:Y:S01]  /*1750*/  FFMA R19, R19, R18, R8 ;  /* 0x0000001213137223 */ /* 0x000fe20000000008 */
[----:B------:R-:W-:-:S03]  /*1760*/  IADD3 R15, PT, PT, R15, R14, RZ ;  /* 0x0000000e0f0f7210 */ /* 0x000fc60007ffe0ff */
        /* <DEDUP_REMOVED lines=15> */
[----:B------:R-:W-:Y:S01]  /*1860*/  IADD3 R16, PT, PT, R17, 0x20, RZ ;  /* 0x0000002011107810 */ /* 0x000fe20007ffe0ff */
[-CC-:B------:R-:W-:Y:S01]  /*1870*/  FFMA.RM R14, R9, R19.reuse, R18.reuse ;  /* 0x00000013090e7223 */ /* 0x180fe20000004012 */
        /* <DEDUP_REMOVED lines=15> */
[----:B------:R-:W-:-:S04]  /*1970*/  LOP3.LUT R9, R9, R14, RZ, 0xc0, !PT ;  /* 0x0000000e09097212 */ /* 0x000fc800078ec0ff */
[----:B------:R-:W-:-:S04]  /*1980*/  IADD3 R9, PT, PT, R16, R9, RZ ;  /* 0x0000000910097210 */ /* 0x000fc80007ffe0ff */
[----:B------:R-:W-:Y:S01]  /*1990*/  LOP3.LUT R8, R9, R8, RZ, 0xfc, !PT ;  /* 0x0000000809087212 */ /* 0x000fe200078efcff */
[----:B------:R-:W-:Y:S06]  /*19a0*/  BRA `(.L_x_83) ;  /* 0x0000000000107947 */ /* 0x000fec0003800000 */
.L_x_82:
[----:B------:R-:W-:-:S04]  /*19b0*/  LOP3.LUT R8, R8, 0x80000000, RZ, 0xc0, !PT ;  /* 0x8000000008087812 */ /* 0x000fc800078ec0ff */
[----:B------:R-:W-:Y:S01]  /*19c0*/  LOP3.LUT R8, R8, 0x7f800000, RZ, 0xfc, !PT ;  /* 0x7f80000008087812 */ /* 0x000fe200078efcff */
[----:B------:R-:W-:Y:S06]  /*19d0*/  BRA `(.L_x_83) ;  /* 0x0000000000047947 */ /* 0x000fec0003800000 */
.L_x_81:
[----:B------:R-:W-:-:S07]  /*19e0*/  LEA R8, R15, R8, 0x17 ;  /* 0x000000080f087211 */ /* 0x000fce00078eb8ff */
.L_x_83:
[----:B------:R-:W-:Y:S05]  /*19f0*/  BSYNC.RECONVERGENT B3 ;  /* 0x0000000000037941 */ /* 0x000fea0003800200 */
.L_x_80:
[----:B------:R-:W-:Y:S05]  /*1a00*/  BRA `(.L_x_84) ;  /* 0x0000000000207947 */ /* 0x000fea0003800000 */
.L_x_79:
[----:B------:R-:W-:-:S04]  /*1a10*/  LOP3.LUT R8, R16, 0x80000000, R15, 0x48, !PT ;  /* 0x8000000010087812 */ /* 0x000fc800078e480f */
[----:B------:R-:W-:Y:S01]  /*1a20*/  LOP3.LUT R8, R8, 0x7f800000, RZ, 0xfc, !PT ;  /* 0x7f80000008087812 */ /* 0x000fe200078efcff */
[----:B------:R-:W-:Y:S06]  /*1a30*/  BRA `(.L_x_84) ;  /* 0x0000000000147947 */ /* 0x000fec0003800000 */
.L_x_78:
[----:B------:R-:W-:Y:S01]  /*1a40*/  LOP3.LUT R8, R16, 0x80000000, R15, 0x48, !PT ;  /* 0x8000000010087812 */ /* 0x000fe200078e480f */
[----:B------:R-:W-:Y:S06]  /*1a50*/  BRA `(.L_x_84) ;  /* 0x00000000000c7947 */ /* 0x000fec0003800000 */
.L_x_77:
[----:B------:R-:W0:Y:S01]  /*1a60*/  MUFU.RSQ R8, -QNAN ;  /* 0xffc0000000087908 */ /* 0x000e220000001400 */
[----:B------:R-:W-:Y:S05]  /*1a70*/  BRA `(.L_x_84) ;  /* 0x0000000000047947 */ /* 0x000fea0003800000 */
.L_x_76:
[----:B------:R-:W-:-:S07]  /*1a80*/  FADD.FTZ R8, R8, R9 ;  /* 0x0000000908087221 */ /* 0x000fce0000010000 */
.L_x_84:
[----:B------:R-:W-:Y:S05]  /*1a90*/  BSYNC.RECONVERGENT B2 ;  /* 0x0000000000027941 */ /* 0x000fea0003800200 */
.L_x_74:
[----:B------:R-:W-:-:S04]  /*1aa0*/  HFMA2 R13, -RZ, RZ, 0, 0 ;  /* 0x00000000ff0d7431 */ /* 0x000fc800000001ff */
[----:B0-----:R-:W-:Y:S05]  /*1ab0*/  RET.REL.NODEC R12 `(_Z18lud_diagonal_noshrPfii) ;  /* 0xffffffe40c507950 */ /* 0x001fea0003c3ffff */
.L_x_85:
        /* <DEDUP_REMOVED lines=12> */
.L_x_117:


//--------------------- .text._Z12lud_diagonalPfii --------------------------
	.section	.text._Z12lud_diagonalPfii,"ax",@progbits
	.align	128
        .global         _Z12lud_diagonalPfii
        .type           _Z12lud_diagonalPfii,@function
        .size           _Z12lud_diagonalPfii,(.L_x_118 - _Z12lud_diagonalPfii)
        .other          _Z12lud_diagonalPfii,@"STO_CUDA_ENTRY STV_DEFAULT"
_Z12lud_diagonalPfii:
.text._Z12lud_diagonalPfii:
[----:B------:R-:W-:Y:S01]  /*0000*/  LDC R1, c[0x0][0x37c] ;  /* 0x0000df00ff017b82 */ /* 0x000fe20000000800 */
[----:B------:R-:W0:Y:S01]  /*0010*/  S2R R27, SR_TID.X ;  /* 0x00000000001b7919 */ /* 0x000e220000002100 */
[----:B------:R-:W1:Y:S06]  /*0020*/  LDCU.64 UR6, c[0x0][0x388] ;  /* 0x00007100ff0677ac */ /* 0x000e6c0008000a00 */
[----:B------:R-:W2:Y:S01]  /*0030*/  LDC.64 R22, c[0x0][0x380] ;  /* 0x0000e000ff167b82 */ /* 0x000ea20000000a00 */
[----:B------:R-:W3:Y:S01]  /*0040*/  LDCU.64 UR10, c[0x0][0x358] ;  /* 0x00006b00ff0a77ac */ /* 0x000ee20008000a00 */
[----:B-1----:R-:W-:-:S06]  /*0050*/  UIMAD UR4, UR7, UR6, UR7 ;  /* 0x00000006070472a4 */ /* 0x002fcc000f8e0207 */
[----:B0-----:R-:W-:-:S04]  /*0060*/  VIADD R5, R27, UR4 ;  /* 0x000000041b057c36 */ /* 0x001fc80008000000 */
[C---:B------:R-:W-:Y:S02]  /*0070*/  VIADD R7, R5.reuse, UR6 ;  /* 0x0000000605077c36 */ /* 0x040fe40008000000 */
[----:B--2---:R-:W-:-:S03]  /*0080*/  IMAD.WIDE.U32 R4, R5, 0x4, R22 ;  /* 0x0000000405047825 */ /* 0x004fc600078e0016 */
[C---:B------:R-:W-:Y:S01]  /*0090*/  IADD3 R11, PT, PT, R7.reuse, UR6, RZ ;  /* 0x00000006070b7c10 */ /* 0x040fe2000fffe0ff */
[--C-:B------:R-:W-:Y:S01]  /*00a0*/  IMAD.WIDE.U32 R6, R7, 0x4, R22.reuse ;  /* 0x0000000407067825 */ /* 0x100fe200078e0016 */
[----:B---3--:R-:W2:Y:S03]  /*00b0*/  LDG.E R0, desc[UR10][R4.64] ;  /* 0x0000000a04007981 */ /* 0x008ea6000c1e1900 */
[C---:B------:R-:W-:Y:S01]  /*00c0*/  VIADD R29, R11.reuse, UR6 ;  /* 0x000000060b1d7c36 */ /* 0x040fe20008000000 */
[----:B------:R-:W3:Y:S01]  /*00d0*/  LDG.E R3, desc[UR10][R6.64] ;  /* 0x0000000a06037981 */ /* 0x000ee2000c1e1900 */
[----:B------:R-:W0:Y:S01]  /*00e0*/  S2UR UR5, SR_CgaCtaId ;  /* 0x00000000000579c3 */ /* 0x000e220000008800 */
[----:B------:R-:W-:-:S04]  /*00f0*/  IMAD.WIDE.U32 R8, R11, 0x4, R22 ;  /* 0x000000040b087825 */ /* 0x000fc800078e0016 */
[----:B------:R-:W-:Y:S01]  /*0100*/  VIADD R31, R29, UR6 ;  /* 0x000000061d1f7c36 */ /* 0x000fe20008000000 */
[----:B------:R1:W4:Y:S04]  /*0110*/  LDG.E R2, desc[UR10][R8.64] ;  /* 0x0000000a08027981 */ /* 0x000328000c1e1900 */
[----:B------:R-:W-:-:S05]  /*0120*/  IADD3 R33, PT, PT, R31, UR6, RZ ;  /* 0x000000061f217c10 */ /* 0x000fca000fffe0ff */
[----:B------:R-:W-:-:S04]  /*0130*/  VIADD R21, R33, UR6 ;  /* 0x0000000621157c36 */ /* 0x000fc80008000000 */
[----:B------:R-:W-:-:S05]  /*0140*/  VIADD R19, R21, UR6 ;  /* 0x0000000615137c36 */ /* 0x000fca0008000000 */
[----:B------:R-:W-:-:S05]  /*0150*/  IADD3 R17, PT, PT, R19, UR6, RZ ;  /* 0x0000000613117c10 */ /* 0x000fca000fffe0ff */
[----:B------:R-:W-:-:S04]  /*0160*/  VIADD R15, R17, UR6 ;  /* 0x00000006110f7c36 */ /* 0x000fc80008000000 */
[----:B------:R-:W-:-:S05]  /*0170*/  VIADD R13, R15, UR6 ;  /* 0x000000060f0d7c36 */ /* 0x000fca0008000000 */
[----:B------:R-:W-:-:S05]  /*0180*/  IADD3 R11, PT, PT, R13, UR6, RZ ;  /* 0x000000060d0b7c10 */ /* 0x000fca000fffe0ff */
[----:B-1----:R-:W-:-:S05]  /*0190*/  VIADD R9, R11, UR6 ;  /* 0x000000060b097c36 */ /* 0x002fca0008000000 */
[----:B------:R-:W-:Y:S01]  /*01a0*/  IADD3 R7, PT, PT, R9, UR6, RZ ;  /* 0x0000000609077c10 */ /* 0x000fe2000fffe0ff */
[----:B------:R-:W-:-:S04]  /*01b0*/  UMOV UR4, 0x400 ;  /* 0x0000040000047882 */ /* 0x000fc80000000000 */
[----:B------:R-:W-:Y:S01]  /*01c0*/  VIADD R5, R7, UR6 ;  /* 0x0000000607057c36 */ /* 0x000fe20008000000 */
[----:B0-----:R-:W-:-:S04]  /*01d0*/  ULEA UR4, UR5, UR4, 0x18 ;  /* 0x0000000405047291 */ /* 0x001fc8000f8ec0ff */
[----:B------:R-:W-:Y:S01]  /*01e0*/  IADD3 R35, PT, PT, R5, UR6, RZ ;  /* 0x0000000605237c10 */ /* 0x000fe2000fffe0ff */
[----:B------:R-:W-:Y:S01]  /*01f0*/  IMAD.WIDE.U32 R28, R29, 0x4, R22 ;  /* 0x000000041d1c7825 */ /* 0x000fe200078e0016 */
[----:B------:R-:W-:-:S03]  /*0200*/  LEA R27, R27, UR4, 0x2 ;  /* 0x000000041b1b7c11 */ /* 0x000fc6000f8e10ff */
[--C-:B------:R-:W-:Y:S01]  /*0210*/  IMAD.WIDE.U32 R30, R31, 0x4, R22.reuse ;  /* 0x000000041f1e7825 */ /* 0x100fe200078e0016 */
[----:B------:R-:W5:Y:S03]  /*0220*/  LDG.E R24, desc[UR10][R28.64] ;  /* 0x0000000a1c187981 */ /* 0x000f66000c1e1900 */
        /* <DEDUP_REMOVED lines=20> */
[----:B------:R-:W-:Y:S01]  /*0370*/  IMAD.WIDE.U32 R22, R35, 0x4, R22 ;  /* 0x0000000423167825 */ /* 0x000fe200078e0016 */
[----:B--2---:R0:W-:Y:S04]  /*0380*/  STS [R27], R0 ;  /* 0x000000001b007388 */ /* 0x0041e80000000800 */
[----:B---3--:R1:W-:Y:S04]  /*0390*/  STS [R27+0x40], R3 ;  /* 0x000040031b007388 */ /* 0x0083e80000000800 */
[----:B0-----:R-:W2:Y:S04]  /*03a0*/  LDG.E R0, desc[UR10][R4.64] ;  /* 0x0000000a04007981 */ /* 0x001ea8000c1e1900 */
[----:B-1----:R-:W3:Y:S04]  /*03b0*/  LDG.E R3, desc[UR10][R22.64] ;  /* 0x0000000a16037981 */ /* 0x002ee8000c1e1900 */
[----:B----4-:R0:W-:Y:S01]  /*03c0*/  STS [R27+0x80], R2 ;  /* 0x000080021b007388 */ /* 0x0101e20000000800 */
[----:B------:R-:W-:Y:S01]  /*03d0*/  UMOV UR4, URZ ;  /* 0x000000ff00047c82 */ /* 0x000fe20008000000 */
[----:B0-----:R-:W-:-:S02]  /*03e0*/  PRMT R2, RZ, 0x7610, R2 ;  /* 0x00007610ff027816 */ /* 0x001fc40000000002 */
[----:B-----5:R0:W-:Y:S04]  /*03f0*/  STS [R27+0xc0], R24 ;  /* 0x0000c0181b007388 */ /* 0x0201e80000000800 */
[----:B------:R1:W-:Y:S04]  /*0400*/  STS [R27+0x100], R25 ;  /* 0x000100191b007388 */ /* 0x0003e80000000800 */
        /* <DEDUP_REMOVED lines=8> */
[----:B------:R1:W-:Y:S01]  /*0490*/  STS [R27+0x340], R33 ;  /* 0x000340211b007388 */ /* 0x0003e20000000800 */
[----:B0-----:R-:W-:-:S03]  /*04a0*/  PRMT R24, RZ, 0x7610, R24 ;  /* 0x00007610ff187816 */ /* 0x001fc60000000018 */
[----:B--2---:R1:W-:Y:S04]  /*04b0*/  STS [R27+0x380], R0 ;  /* 0x000380001b007388 */ /* 0x0043e80000000800 */
[----:B---3--:R1:W-:Y:S01]  /*04c0*/  STS [R27+0x3c0], R3 ;  /* 0x0003c0031b007388 */ /* 0x0083e20000000800 */
[----:B------:R-:W-:Y:S06]  /*04d0*/  BAR.SYNC.DEFER_BLOCKING 0x0 ;  /* 0x0000000000007b1d */ /* 0x000fec0000010000 */
.L_x_102:
[----:B01----:R-:W0:Y:S01]  /*04e0*/  S2R R30, SR_TID.X ;  /* 0x00000000001e7919 */ /* 0x003e220000002100 */
[----:B------:R-:W-:Y:S01]  /*04f0*/  UIADD3 UR5, UPT, UPT, UR4, 0x1, URZ ;  /* 0x0000000104057890 */ /* 0x000fe2000fffe0ff */
[C---:B--23--:R-:W-:Y:S01]  /*0500*/  VIADD R0, R2.reuse, 0x1 ;  /* 0x0000000102007836 */ /* 0x04cfe20000000000 */
[----:B------:R-:W-:Y:S01]  /*0510*/  UMOV UR6, UR4 ;  /* 0x0000000400067c82 */ /* 0x000fe20008000000 */
[----:B------:R-:W-:Y:S01]  /*0520*/  BSSY.RECONVERGENT B0, `(.L_x_86) ;  /* 0x000009f000007945 */ /* 0x000fe20003800200 */
[----:B------:R-:W-:Y:S01]  /*0530*/  UISETP.NE.AND UP0, UPT, UR5, 0xf, UPT ;  /* 0x0000000f0500788c */ /* 0x000fe2000bf05270 */
[----:B------:R-:W-:Y:S02]  /*0540*/  PRMT R26, R2, 0x7610, R26 ;  /* 0x00007610021a7816 */ /* 0x000fe4000000001a */
[----:B------:R-:W-:Y:S02]  /*0550*/  PRMT R2, R0, 0x7610, R2 ;  /* 0x0000761000027816 */ /* 0x000fe40000000002 */
[----:B0-----:R-:W-:Y:S01]  /*0560*/  ISETP.GT.U32.AND P0, PT, R30, UR4, PT ;  /* 0x000000041e007c0c */ /* 0x001fe2000bf04070 */
[----:B------:R-:W-:-:S12]  /*0570*/  UMOV UR4, UR5 ;  /* 0x0000000500047c82 */ /* 0x000fd80008000000 */
[----:B------:R-:W-:Y:S05]  /*0580*/  @!P0 BRA `(.L_x_87) ;  /* 0x0000000800608947 */ /* 0x000fea0003800000 */
[----:B------:R-:W-:-:S09]  /*0590*/  UISETP.NE.AND UP1, UPT, UR6, URZ, UPT ;  /* 0x000000ff0600728c */ /* 0x000fd2000bf25270 */
[----:B------:R-:W-:Y:S05]  /*05a0*/  BRA.U UP1, `(.L_x_88) ;  /* 0x0000000101207547 */ /* 0x000fea000b800000 */
[----:B------:R-:W0:Y:S01]  /*05b0*/  S2UR UR7, SR_CgaCtaId ;  /* 0x00000000000779c3 */ /* 0x000e220000008800 */
[----:B------:R-:W-:Y:S02]  /*05c0*/  UMOV UR5, 0x400 ;  /* 0x0000040000057882 */ /* 0x000fe40000000000 */
[----:B0-----:R-:W-:-:S06]  /*05d0*/  ULEA UR5, UR7, UR5, 0x18 ;  /* 0x0000000507057291 */ /* 0x001fcc000f8ec0ff */
[----:B------:R-:W-:-:S05]  /*05e0*/  MOV R25, UR5 ;  /* 0x0000000500197c02 */ /* 0x000fca0008000f00 */
[----:B------:R-:W-:-:S04]  /*05f0*/  IMAD R3, R30, 0x4, R25 ;  /* 0x000000041e037824 */ /* 0x000fc800078e0219 */
[----:B------:R-:W-:-:S06]  /*0600*/  IMAD R3, R30, 0x3c, R3 ;  /* 0x0000003c1e037824 */ /* 0x000fcc00078e0203 */
[----:B------:R-:W0:Y:S01]  /*0610*/  LDS R3, [R3] ;  /* 0x0000000003037984 */ /* 0x000e220000000800 */
[----:B------:R-:W-:Y:S05]  /*0620*/  BRA `(.L_x_89) ;  /* 0x0000000400dc7947 */ /* 0x000fea0003800000 */
.L_x_88:
[----:B------:R-:W0:Y:S01]  /*0630*/  S2UR UR7, SR_CgaCtaId ;  /* 0x00000000000779c3 */ /* 0x000e220000008800 */
[----:B------:R-:W-:Y:S01]  /*0640*/  UMOV UR5, 0x400 ;  /* 0x0000040000057882 */ /* 0x000fe20000000000 */
[----:B------:R-:W-:Y:S01]  /*0650*/  UISETP.GE.U32.AND UP1, UPT, UR6, 0x8, UPT ;  /* 0x000000080600788c */ /* 0x000fe2000bf26070 */
[----:B------:R-:W-:Y:S01]  /*0660*/  HFMA2 R27, -RZ, RZ, 0, 0 ;  /* 0x00000000ff1b7431 */ /* 0x000fe200000001ff */
[----:B0-----:R-:W-:-:S06]  /*0670*/  ULEA UR5, UR7, UR5, 0x18 ;  /* 0x0000000507057291 */ /* 0x001fcc000f8ec0ff */
[----:B------:R-:W-:-:S05]  /*0680*/  MOV R25, UR5 ;  /* 0x0000000500197c02 */ /* 0x000fca0008000f00 */
[----:B------:R-:W-:-:S04]  /*0690*/  IMAD R3, R30, 0x4, R25 ;  /* 0x000000041e037824 */ /* 0x000fc800078e0219 */
[----:B------:R-:W-:Y:S01]  /*06a0*/  IMAD R0, R30, 0x3c, R3 ;  /* 0x0000003c1e007824 */ /* 0x000fe200078e0203 */
[----:B------:R-:W-:-:S05]  /*06b0*/  MOV R3, UR6 ;  /* 0x0000000600037c02 */ /* 0x000fca0008000f00 */
[----:B------:R-:W-:-:S05]  /*06c0*/  IMAD R28, R3, 0x4, R0 ;  /* 0x00000004031c7824 */ /* 0x000fca00078e0200 */
[----:B------:R0:W1:Y:S01]  /*06d0*/  LDS R3, [R28] ;  /* 0x000000001c037984 */ /* 0x0000620000000800 */
[----:B------:R-:W-:Y:S05]  /*06e0*/  BRA.U !UP1, `(.L_x_90) ;  /* 0x0000000109b47547 */ /* 0x000fea000b800000 */
[----:B------:R-:W-:Y:S01]  /*06f0*/  IMAD.U32 R32, RZ, RZ, UR6 ;  /* 0x00000006ff207e24 */ /* 0x000fe2000f8e00ff */
[----:B------:R-:W-:Y:S01]  /*0700*/  LEA R27, R30, R25, 0x6 ;  /* 0x000000191e1b7211 */ /* 0x000fe200078e30ff */
[----:B------:R-:W-:Y:S02]  /*0710*/  ULOP3.LUT UR5, UR6, 0x7ffffff8, URZ, 0xc0, !UPT ;  /* 0x7ffffff806057892 */ /* 0x000fe4000f8ec0ff */
[----:B------:R-:W-:Y:S01]  /*0720*/  IMAD R29, R32, 0x4, R25 ;  /* 0x00000004201d7824 */ /* 0x000fe200078e0219 */
[----:B------:R-:W-:Y:S01]  /*0730*/  IADD3 R27, PT, PT, R27, 0x10, RZ ;  /* 0x000000101b1b7810 */ /* 0x000fe20007ffe0ff */
[----:B------:R-:W-:Y:S02]  /*0740*/  UIADD3 UR7, UPT, UPT, -UR5, URZ, URZ ;  /* 0x000000ff05077290 */ /* 0x000fe4000fffe1ff */
[----:B------:R-:W-:-:S10]  /*0750*/  VIADD R29, R29, 0x100 ;  /* 0x000001001d1d7836 */ /* 0x000fd40000000000 */
.L_x_91:
[----:B------:R-:W-:Y:S01]  /*0760*/  LDS R30, [R27+-0x10] ;  /* 0xfffff0001b1e7984 */ /* 0x000fe20000000800 */
[----:B------:R-:W-:-:S03]  /*0770*/  UIADD3 UR7, UPT, UPT, UR7, 0x8, URZ ;  /* 0x0000000807077890 */ /* 0x000fc6000fffe0ff */
[----:B------:R-:W1:Y:S01]  /*0780*/  LDS R31, [R29+-0x100] ;  /* 0xffff00001d1f7984 */ /* 0x000e620000000800 */
[----:B------:R-:W-:Y:S01]  /*0790*/  UISETP.NE.AND UP1, UPT, UR7, URZ, UPT ;  /* 0x000000ff0700728c */ /* 0x000fe2000bf25270 */
[----:B-1----:R-:W-:-:S05]  /*07a0*/  FFMA R31, -R30, R31, R3 ;  /* 0x0000001f1e1f7223 */ /* 0x002fca0000000103 */
[----:B------:R-:W-:Y:S04]  /*07b0*/  STS [R28], R31 ;  /* 0x0000001f1c007388 */ /* 0x000fe80000000800 */
[----:B------:R-:W-:Y:S04]  /*07c0*/  LDS R30, [R27+-0xc] ;  /* 0xfffff4001b1e7984 */ /* 0x000fe80000000800 */
[----:B--2---:R-:W1:Y:S02]  /*07d0*/  LDS R3, [R29+-0xc0] ;  /* 0xffff40001d037984 */ /* 0x004e640000000800 */
[----:B-1----:R-:W-:-:S05]  /*07e0*/  FFMA R3, -R30, R3, R31 ;  /* 0x000000031e037223 */ /* 0x002fca000000011f */
[----:B------:R-:W-:Y:S04]  /*07f0*/  STS [R28], R3 ;  /* 0x000000031c007388 */ /* 0x000fe80000000800 */
[----:B------:R-:W-:Y:S04]  /*0800*/  LDS R30, [R27+-0x8] ;  /* 0xfffff8001b1e7984 */ /* 0x000fe80000000800 */
[----:B------:R-:W1:Y:S02]  /*0810*/  LDS R32, [R29+-0x80] ;  /* 0xffff80001d207984 */ /* 0x000e640000000800 */
[----:B-1----:R-:W-:-:S05]  /*0820*/  FFMA R33, -R30, R32, R3 ;  /* 0x000000201e217223 */ /* 0x002fca0000000103 */
[----:B------:R-:W-:Y:S04]  /*0830*/  STS [R28], R33 ;  /* 0x000000211c007388 */ /* 0x000fe80000000800 */
[----:B------:R-:W-:Y:S04]  /*0840*/  LDS R30, [R27+-0x4] ;  /* 0xfffffc001b1e7984 */ /* 0x000fe80000000800 */
[----:B------:R-:W1:Y:S02]  /*0850*/  LDS R32, [R29+-0x40] ;  /* 0xffffc0001d207984 */ /* 0x000e640000000800 */
[----:B-1----:R-:W-:-:S05]  /*0860*/  FFMA R31, -R30, R32, R33 ;  /* 0x000000201e1f7223 */ /* 0x002fca0000000121 */
[----:B------:R-:W-:Y:S04]  /*0870*/  STS [R28], R31 ;  /* 0x0000001f1c007388 */ /* 0x000fe80000000800 */
[----:B------:R-:W-:Y:S04]  /*0880*/  LDS R30, [R27] ;  /* 0x000000001b1e7984 */ /* 0x000fe80000000800 */
[----:B------:R-:W1:Y:S02]  /*0890*/  LDS R32, [R29] ;  /* 0x000000001d207984 */ /* 0x000e640000000800 */
[----:B-1----:R-:W-:-:S05]  /*08a0*/  FFMA R3, -R30, R32, R31 ;  /* 0x000000201e037223 */ /* 0x002fca000000011f */
[----:B------:R-:W-:Y:S04]  /*08b0*/  STS [R28], R3 ;  /* 0x000000031c007388 */ /* 0x000fe80000000800 */
[----:B------:R-:W-:Y:S04]  /*08c0*/  LDS R30, [R27+0x4] ;  /* 0x000004001b1e7984 */ /* 0x000fe80000000800 */
[----:B------:R-:W1:Y:S02]  /*08d0*/  LDS R32, [R29+0x40] ;  /* 0x000040001d207984 */ /* 0x000e640000000800 */
[----:B-1----:R-:W-:-:S05]  /*08e0*/  FFMA R33, -R30, R32, R3 ;  /* 0x000000201e217223 */ /* 0x002fca0000000103 */
[----:B------:R-:W-:Y:S04]  /*08f0*/  STS [R28], R33 ;  /* 0x000000211c007388 */ /* 0x000fe80000000800 */
[----:B------:R-:W-:Y:S04]  /*0900*/  LDS R30, [R27+0x8] ;  /* 0x000008001b1e7984 */ /* 0x000fe80000000800 */
[----:B------:R-:W1:Y:S02]  /*0910*/  LDS R32, [R29+0x80] ;  /* 0x000080001d207984 */ /* 0x000e640000000800 */
[----:B-1----:R-:W-:-:S05]  /*0920*/  FFMA R31, -R30, R32, R33 ;  /* 0x000000201e1f7223 */ /* 0x002fca0000000121 */
[----:B------:R-:W-:Y:S04]  /*0930*/  STS [R28], R31 ;  /* 0x0000001f1c007388 */ /* 0x000fe80000000800 */
[----:B------:R1:W-:Y:S04]  /*0940*/  LDS R30, [R27+0xc] ;  /* 0x00000c001b1e7984 */ /* 0x0003e80000000800 */
[----:B------:R2:W3:Y:S01]  /*0950*/  LDS R32, [R29+0xc0] ;  /* 0x0000c0001d207984 */ /* 0x0004e20000000800 */
[----:B-1----:R-:W-:Y:S01]  /*0960*/  IADD3 R27, PT, PT, R27, 0x20, RZ ;  /* 0x000000201b1b7810 */ /* 0x002fe20007ffe0ff */
[----:B--2---:R-:W-:-:S02]  /*0970*/  VIADD R29, R29, 0x200 ;  /* 0x000002001d1d7836 */ /* 0x004fc40000000000 */
[----:B---3--:R-:W-:-:S05]  /*0980*/  FFMA R3, -R30, R32, R31 ;  /* 0x000000201e037223 */ /* 0x008fca000000011f */
[----:B------:R2:W-:Y:S01]  /*0990*/  STS [R28], R3 ;  /* 0x000000031c007388 */ /* 0x0005e20000000800 */
[----:B------:R-:W-:Y:S05]  /*09a0*/  BRA.U UP1, `(.L_x_91) ;  /* 0xfffffffd016c7547 */ /* 0x000fea000b83ffff */
[----:B------:R-:W-:-:S07]  /*09b0*/  MOV R27, UR5 ;  /* 0x00000005001b7c02 */ /* 0x000fce0008000f00 */
.L_x_90:
[----:B------:R-:W-:-:S09]  /*09c0*/  ULOP3.LUT UP1, URZ, UR6, 0x7, URZ, 0xc0, !UPT ;  /* 0x0000000706ff7892 */ /* 0x000fd2000f82c0ff */
[----:B------:R-:W-:Y:S05]  /*09d0*/  BRA.U !UP1, `(.L_x_89) ;  /* 0x0000000109f07547 */ /* 0x000fea000b800000 */
[----:B------:R-:W-:-:S04]  /*09e0*/  LOP3.LUT R26, R26, 0x7, RZ, 0xc0, !PT ;  /* 0x000000071a1a7812 */ /* 0x000fc800078ec0ff */
[C---:B------:R-:W-:Y:S01]  /*09f0*/  LOP3.LUT P1, RZ, R26.reuse, 0x3, RZ, 0xc0, !PT ;  /* 0x000000031aff7812 */ /* 0x040fe2000782c0ff */
[----:B0-2---:R-:W-:-:S05]  /*0a00*/  VIADD R28, R26, 0xffffffff ;  /* 0xffffffff1a1c7836 */ /* 0x005fca0000000000 */
[----:B------:R-:W-:-:S13]  /*0a10*/  ISETP.GE.U32.AND P0, PT, R28, 0x3, PT ;  /* 0x000000031c00780c */ /* 0x000fda0003f06070 */
[----:B------:R-:W-:Y:S05]  /*0a20*/  @!P0 BRA `(.L_x_92) ;  /* 0x00000000005c8947 */ /* 0x000fea0003800000 */
[----:B------:R-:W-:Y:S02]  /*0a30*/  MOV R28, UR6 ;  /* 0x00000006001c7c02 */ /* 0x000fe40008000f00 */
[C---:B------:R-:W-:Y:S02]  /*0a40*/  LEA R29, R27.reuse, R0, 0x2 ;  /* 0x000000001b1d7211 */ /* 0x040fe400078e10ff */
[----:B------:R-:W-:Y:S01]  /*0a50*/  MOV R33, UR6 ;  /* 0x0000000600217c02 */ /* 0x000fe20008000f00 */
[----:B------:R-:W-:Y:S02]  /*0a60*/  IMAD R28, R28, 0x4, R25 ;  /* 0x000000041c1c7824 */ /* 0x000fe400078e0219 */
[----:B------:R-:W-:Y:S02]  /*0a70*/  LDS R30, [R29] ;  /* 0x000000001d1e7984 */ /* 0x000fe40000000800 */
[C---:B------:R-:W-:Y:S01]  /*0a80*/  IMAD R28, R27.reuse, 0x40, R28 ;  /* 0x000000401b1c7824 */ /* 0x040fe200078e021c */
[----:B------:R-:W-:Y:S01]  /*0a90*/  IADD3 R27, PT, PT, R27, 0x4, RZ ;  /* 0x000000041b1b7810 */ /* 0x000fe20007ffe0ff */
[----:B------:R-:W-:-:S03]  /*0aa0*/  IMAD R26, R33, 0x4, R0 ;  /* 0x00000004211a7824 */ /* 0x000fc600078e0200 */
[----:B------:R-:W1:Y:S02]  /*0ab0*/  LDS R31, [R28] ;  /* 0x000000001c1f7984 */ /* 0x000e640000000800 */
[----:B-1----:R-:W-:-:S05]  /*0ac0*/  FFMA R31, -R30, R31, R3 ;  /* 0x0000001f1e1f7223 */ /* 0x002fca0000000103 */
        /* <DEDUP_REMOVED lines=13> */
.L_x_92:
[----:B------:R-:W-:Y:S05]  /*0ba0*/  @!P1 BRA `(.L_x_89) ;  /* 0x00000000007c9947 */ /* 0x000fea0003800000 */
[C---:B0-----:R-:W-:Y:S02]  /*0bb0*/  LOP3.LUT R26, R24.reuse, 0x3, RZ, 0xc0, !PT ;  /* 0x00000003181a7812 */ /* 0x041fe400078ec0ff */
[----:B------:R-:W-:Y:S02]  /*0bc0*/  LOP3.LUT R28, R24, 0x1, RZ, 0xc0, !PT ;  /* 0x00000001181c7812 */ /* 0x000fe400078ec0ff */
[----:B------:R-:W-:Y:S02]  /*0bd0*/  ISETP.NE.AND P0, PT, R26, 0x1, PT ;  /* 0x000000011a00780c */ /* 0x000fe40003f05270 */
[----:B------:R-:W-:-:S11]  /*0be0*/  ISETP.NE.U32.AND P1, PT, R28, 0x1, PT ;  /* 0x000000011c00780c */ /* 0x000fd60003f25070 */
[----:B------:R-:W-:Y:S05]  /*0bf0*/  @!P0 BRA `(.L_x_93) ;  /* 0x00000000003c8947 */ /* 0x000fea0003800000 */
[----:B------:R-:W-:Y:S02]  /*0c00*/  IMAD.U32 R26, RZ, RZ, UR6 ;  /* 0x00000006ff1a7e24 */ /* 0x000fe4000f8e00ff */
[----:B------:R-:W-:Y:S02]  /*0c10*/  IMAD R29, R27, 0x4, R0 ;  /* 0x000000041b1d7824 */ /* 0x000fe400078e0200 */
[----:B------:R-:W-:Y:S01]  /*0c20*/  IMAD.U32 R31, RZ, RZ, UR6 ;  /* 0x00000006ff1f7e24 */ /* 0x000fe2000f8e00ff */
[----:B------:R-:W-:-:S04]  /*0c30*/  LEA R26, R26, R25, 0x2 ;  /* 0x000000191a1a7211 */ /* 0x000fc800078e10ff */
[C---:B------:R-:W-:Y:S01]  /*0c40*/  LEA R30, R27.reuse, R26, 0x6 ;  /* 0x0000001a1b1e7211 */ /* 0x040fe200078e30ff */
[----:B------:R-:W-:Y:S01]  /*0c50*/  VIADD R27, R27, 0x2 ;  /* 0x000000021b1b7836 */ /* 0x000fe20000000000 */
[----:B------:R-:W-:Y:S01]  /*0c60*/  LDS R26, [R29] ;  /* 0x000000001d1a7984 */ /* 0x000fe20000000800 */
[----:B------:R-:W-:-:S03]  /*0c70*/  LEA R31, R31, R0, 0x2 ;  /* 0x000000001f1f7211 */ /* 0x000fc600078e10ff */
[----:B------:R-:W1:Y:S02]  /*0c80*/  LDS R28, [R30] ;  /* 0x000000001e1c7984 */ /* 0x000e640000000800 */
[----:B-1----:R-:W-:-:S05]  /*0c90*/  FFMA R26, -R26, R28, R3 ;  /* 0x0000001c1a1a7223 */ /* 0x002fca0000000103 */
[----:B------:R-:W-:Y:S04]  /*0ca0*/  STS [R31], R26 ;  /* 0x0000001a1f007388 */ /* 0x000fe80000000800 */
[----:B------:R-:W-:Y:S04]  /*0cb0*/  LDS R3, [R29+0x4] ;  /* 0x000004001d037984 */ /* 0x000fe80000000800 */
[----:B------:R-:W0:Y:S02]  /*0cc0*/  LDS R28, [R30+0x40] ;  /* 0x000040001e1c7984 */ /* 0x000e240000000800 */
[----:B0-----:R-:W-:-:S05]  /*0cd0*/  FFMA R3, -R3, R28, R26 ;  /* 0x0000001c03037223 */ /* 0x001fca000000011a */
[----:B------:R0:W-:Y:S02]  /*0ce0*/  STS [R31], R3 ;  /* 0x000000031f007388 */ /* 0x0001e40000000800 */
.L_x_93:
[----:B------:R-:W-:Y:S05]  /*0cf0*/  @P1 BRA `(.L_x_89) ;  /* 0x0000000000281947 */ /* 0x000fea0003800000 */
[----:B------:R-:W-:Y:S02]  /*0d00*/  MOV R28, UR6 ;  /* 0x00000006001c7c02 */ /* 0x000fe40008000f00 */
[----:B------:R-:W-:Y:S02]  /*0d10*/  LEA R26, R27, R0, 0x2 ;  /* 0x000000001b1a7211 */ /* 0x000fe400078e10ff */
[----:B------:R-:W-:Y:S01]  /*0d20*/  MOV R29, UR6 ;  /* 0x00000006001d7c02 */ /* 0x000fe20008000f00 */
[----:B------:R-:W-:-:S03]  /*0d30*/  IMAD R28, R28, 0x4, R25 ;  /* 0x000000041c1c7824 */ /* 0x000fc600078e0219 */
[----:B------:R-:W-:Y:S01]  /*0d40*/  LDS R26, [R26] ;  /* 0x000000001a1a7984 */ /* 0x000fe20000000800 */
[----:B------:R-:W-:Y:S02]  /*0d50*/  IMAD R27, R27, 0x40, R28 ;  /* 0x000000401b1b7824 */ /* 0x000fe400078e021c */
[----:B------:R-:W-:-:S04]  /*0d60*/  IMAD R0, R29, 0x4, R0 ;  /* 0x000000041d007824 */ /* 0x000fc800078e0200 */
[----:B------:R-:W0:Y:S02]  /*0d70*/  LDS R27, [R27] ;  /* 0x000000001b1b7984 */ /* 0x000e240000000800 */
[----:B01----:R-:W-:-:S05]  /*0d80*/  FFMA R3, -R26, R27, R3 ;  /* 0x0000001b1a037223 */ /* 0x003fca0000000103 */
[----:B------:R3:W-:Y:S02]  /*0d90*/  STS [R0], R3 ;  /* 0x0000000300007388 */ /* 0x0007e40000000800 */
.L_x_89:
[----:B------:R-:W-:Y:S01]  /*0da0*/  R2UR UR5, R25 ;  /* 0x00000000190572ca */ /* 0x000fe200000e0000 */
[----:B------:R-:W-:-:S12]  /*0db0*/  BSSY.RECONVERGENT B1, `(.L_x_94) ;  /* 0x000000f000017945 */ /* 0x000fd80003800200 */
[----:B------:R-:W-:-:S04]  /*0dc0*/  ULEA UR5, UR6, UR5, 0x2 ;  /* 0x0000000506057291 */ /* 0x000fc8000f8e10ff */
[----:B------:R-:W-:-:S04]  /*0dd0*/  UIMAD UR5, UR6, 0x3c, UR5 ;  /* 0x0000003c060578a4 */ /* 0x000fc8000f8e0205 */
[----:B------:R-:W-:-:S09]  /*0de0*/  ULEA UR5, UR6, UR5, 0x2 ;  /* 0x0000000506057291 */ /* 0x000fd2000f8e10ff */
[----:B------:R-:W4:Y:S02]  /*0df0*/  LDS R30, [UR5] ;  /* 0x00000005ff1e7984 */ /* 0x000f240008000800 */
[----:B----4-:R-:W3:Y:S08]  /*0e00*/  MUFU.RCP R27, R30 ;  /* 0x0000001e001b7308 */ /* 0x010ef00000001000 */
[----:B01----:R-:W0:Y:S01]  /*0e10*/  FCHK P0, R3, R30 ;  /* 0x0000001e03007302 */ /* 0x003e220000000000 */
[----:B---3--:R-:W-:-:S04]  /*0e20*/  FFMA R0, -R30, R27, 1 ;  /* 0x3f8000001e007423 */ /* 0x008fc8000000011b */
[----:B------:R-:W-:-:S04]  /*0e30*/  FFMA R0, R27, R0, R27 ;  /* 0x000000001b007223 */ /* 0x000fc8000000001b */
[----:B------:R-:W-:-:S04]  /*0e40*/  FFMA R27, R0, R3, RZ ;  /* 0x00000003001b7223 */ /* 0x000fc800000000ff */
[----:B------:R-:W-:-:S04]  /*0e50*/  FFMA R26, -R30, R27, R3 ;  /* 0x0000001b1e1a7223 */ /* 0x000fc80000000103 */
[----:B------:R-:W-:Y:S01]  /*0e60*/  FFMA R0, R0, R26, R27 ;  /* 0x0000001a00007223 */ /* 0x000fe2000000001b */
[----:B0-----:R-:W-:Y:S06]  /*0e70*/  @!P0 BRA `(.L_x_95) ;  /* 0x0000000000088947 */ /* 0x001fec0003800000 */
[----:B--2---:R-:W-:-:S07]  /*0e80*/  MOV R28, 0xea0 ;  /* 0x00000ea0001c7802 */ /* 0x004fce0000000f00 */
[----:B------:R-:W-:Y:S05]  /*0e90*/  CALL.REL.NOINC `($__internal_3_$__cuda_sm3x_div_rn_noftz_f32_slowpath) ;  /* 0x0000000800c07944 */ /* 0x000fea0003c00000 */
.L_x_95:
[----:B------:R-:W-:Y:S05]  /*0ea0*/  BSYNC.RECONVERGENT B1 ;  /* 0x0000000000017941 */ /* 0x000fea0003800200 */
.L_x_94:
[----:B------:R-:W0:Y:S01]  /*0eb0*/  S2R R30, SR_TID.X ;  /* 0x00000000001e7919 */ /* 0x000e220000002100 */
[----:B------:R-:W-:Y:S01]  /*0ec0*/  IMAD.U32 R26, RZ, RZ, UR6 ;  /* 0x00000006ff1a7e24 */ /* 0x000fe2000f8e00ff */
[----:B0-----:R-:W-:-:S05]  /*0ed0*/  LEA R25, R30, R25, 0x2 ;  /* 0x000000191e197211 */ /* 0x001fca00078e10ff */
[----:B------:R-:W-:-:S05]  /*0ee0*/  IMAD R25, R30, 0x3c, R25 ;  /* 0x0000003c1e197824 */ /* 0x000fca00078e0219 */
[----:B------:R-:W-:-:S05]  /*0ef0*/  LEA R25, R26, R25, 0x2 ;  /* 0x000000191a197211 */ /* 0x000fca00078e10ff */
[----:B------:R0:W-:Y:S02]  /*0f00*/  STS [R25], R0 ;  /* 0x0000000019007388 */ /* 0x0001e40000000800 */
.L_x_87:
[----:B------:R-:W-:Y:S05]  /*0f10*/  BSYNC.RECONVERGENT B0 ;  /* 0x0000000000007941 */ /* 0x000fea0003800200 */
.L_x_86:
[----:B------:R-:W-:Y:S01]  /*0f20*/  BAR.SYNC.DEFER_BLOCKING 0x0 ;  /* 0x0000000000007b1d */ /* 0x000fe20000010000 */
[----:B------:R-:W-:-:S05]  /*0f30*/  ISETP.GT.U32.AND P0, PT, R30, UR6, PT ;  /* 0x000000061e007c0c */ /* 0x000fca000bf04070 */
[----:B------:R-:W-:Y:S08]  /*0f40*/  BSSY.RECONVERGENT B0, `(.L_x_96) ;  /* 0x0000070000007945 */ /* 0x000ff00003800200 */
[----:B------:R-:W-:Y:S05]  /*0f50*/  @!P0 BRA `(.L_x_97) ;  /* 0x0000000400b88947 */ /* 0x000fea0003800000 */
[----:B------:R-:W1:Y:S01]  /*0f60*/  S2UR UR7, SR_CgaCtaId ;  /* 0x00000000000779c3 */ /* 0x000e620000008800 */
[----:B------:R-:W-:Y:S01]  /*0f70*/  UMOV UR5, 0x400 ;  /* 0x0000040000057882 */ /* 0x000fe20000000000 */
[----:B------:R-:W-:Y:S02]  /*0f80*/  UISETP.GE.U32.AND UP1, UPT, UR6, 0x7, UPT ;  /* 0x000000070600788c */ /* 0x000fe4000bf26070 */
[----:B-1----:R-:W-:-:S03]  /*0f90*/  ULEA UR8, UR7, UR5, 0x18 ;  /* 0x0000000507087291 */ /* 0x002fc6000f8ec0ff */
[----:B------:R-:W-:Y:S01]  /*0fa0*/  UMOV UR5, URZ ;  /* 0x000000ff00057c82 */ /* 0x000fe20008000000 */
[----:B------:R-:W-:-:S06]  /*0fb0*/  ULEA UR12, UR6, UR8, 0x6 ;  /* 0x00000008060c7291 */ /* 0x000fcc000f8e30ff */
[----:B0-----:R-:W-:-:S05]  /*0fc0*/  LEA R0, R30, UR12, 0x2 ;  /* 0x0000000c1e007c11 */ /* 0x001fca000f8e10ff */
[----:B------:R0:W1:Y:S01]  /*0fd0*/  LDS R27, [R0+0x40] ;  /* 0x00004000001b7984 */ /* 0x0000620000000800 */
[----:B------:R-:W-:Y:S05]  /*0fe0*/  BRA.U !UP1, `(.L_x_98) ;  /* 0x0000000109a87547 */ /* 0x000fea000b800000 */
[----:B--2---:R-:W-:Y:S01]  /*0ff0*/  LEA R3, R30, UR8, 0x2 ;  /* 0x000000081e037c11 */ /* 0x004fe2000f8e10ff */
[----:B------:R-:W-:Y:S01]  /*1000*/  ULOP3.LUT UR7, UR4, 0x7ffffff8, URZ, 0xc0, !UPT ;  /* 0x7ffffff804077892 */ /* 0x000fe2000f8ec0ff */
[----:B------:R-:W-:-:S11]  /*1010*/  UMOV UR5, URZ ;  /* 0x000000ff00057c82 */ /* 0x000fd60008000000 */
.L_x_99:
[----:B------:R-:W-:Y:S01]  /*1020*/  IMAD.U32 R26, RZ, RZ, UR5 ;  /* 0x00000005ff1a7e24 */ /* 0x000fe2000f8e00ff */
[----:B------:R-:W-:Y:S02]  /*1030*/  ULEA UR9, UR5, UR12, 0x2 ;  /* 0x0000000c05097291 */ /* 0x000fe4000f8e10ff */
[----:B------:R-:W-:Y:S02]  /*1040*/  UIADD3 UR5, UPT, UPT, UR5, 0x8, URZ ;  /* 0x0000000805057890 */ /* 0x000fe4000fffe0ff */
[----:B------:R-:W-:Y:S02]  /*1050*/  LEA R25, R26, R3, 0x6 ;  /* 0x000000031a197211 */ /* 0x000fe400078e30ff */
[----:B------:R-:W-:-:S03]  /*1060*/  UISETP.NE.AND UP1, UPT, UR5, UR7, UPT ;  /* 0x000000070500728c */ /* 0x000fc6000bf25270 */
[----:B------:R-:W-:Y:S04]  /*1070*/  LDS R26, [UR9+0x40] ;  /* 0x00004009ff1a7984 */ /* 0x000fe80008000800 */
[----:B------:R-:W1:Y:S02]  /*1080*/  LDS R28, [R25] ;  /* 0x00000000191c7984 */ /* 0x000e640000000800 */
[----:B-12---:R-:W-:-:S05]  /*1090*/  FFMA R27, -R26, R28, R27 ;  /* 0x0000001c1a1b7223 */ /* 0x006fca000000011b */
[----:B------:R-:W-:Y:S04]  /*10a0*/  STS [R0+0x40], R27 ;  /* 0x0000401b00007388 */ /* 0x000fe80000000800 */
[----:B------:R-:W-:Y:S04]  /*10b0*/  LDS R26, [UR9+0x44] ;  /* 0x00004409ff1a7984 */ /* 0x000fe80008000800 */
[----:B------:R-:W1:Y:S02]  /*10c0*/  LDS R28, [R25+0x40] ;  /* 0x00004000191c7984 */ /* 0x000e640000000800 */
[----:B-1----:R-:W-:-:S05]  /*10d0*/  FFMA R29, -R26, R28, R27 ;  /* 0x0000001c1a1d7223 */ /* 0x002fca000000011b */
        /* <DEDUP_REMOVED lines=21> */
[----:B------:R-:W-:Y:S04]  /*1230*/  LDS R27, [R25+0x1c0] ;  /* 0x0001c000191b7984 */ /* 0x000fe80000000800 */
[----:B------:R-:W1:Y:S02]  /*1240*/  LDS R26, [UR9+0x5c] ;  /* 0x00005c09ff1a7984 */ /* 0x000e640008000800 */
[----:B-1----:R-:W-:-:S05]  /*1250*/  FFMA R27, -R26, R27, R33 ;  /* 0x0000001b1a1b7223 */ /* 0x002fca0000000121 */
[----:B------:R2:W-:Y:S01]  /*1260*/  STS [R0+0x40], R27 ;  /* 0x0000401b00007388 */ /* 0x0005e20000000800 */
[----:B------:R-:W-:Y:S05]  /*1270*/  BRA.U UP1, `(.L_x_99) ;  /* 0xfffffffd01687547 */ /* 0x000fea000b83ffff */
[----:B------:R-:W-:-:S05]  /*1280*/  UMOV UR5, UR7 ;  /* 0x0000000700057c82 */ /* 0x000fca0008000000 */
.L_x_98:
[----:B------:R-:W-:-:S09]  /*1290*/  ULOP3.LUT UP1, URZ, UR4, 0x7, URZ, 0xc0, !UPT ;  /* 0x0000000704ff7892 */ /* 0x000fd2000f82c0ff */
[----:B------:R-:W-:Y:S05]  /*12a0*/  BRA.U !UP1, `(.L_x_97) ;  /* 0x0000000109e47547 */ /* 0x000fea000b800000 */
[----:B--2---:R-:W-:-:S04]  /*12b0*/  LOP3.LUT R3, R2, 0xffff, RZ, 0xc0, !PT ;  /* 0x0000ffff02037812 */ /* 0x004fc800078ec0ff */
[C---:B0-----:R-:W-:Y:S02]  /*12c0*/  LOP3.LUT R0, R3.reuse, 0x7, RZ, 0xc0, !PT ;  /* 0x0000000703007812 */ /* 0x041fe400078ec0ff */
[----:B------:R-:W-:-:S03]  /*12d0*/  LOP3.LUT P1, RZ, R3, 0x3, RZ, 0xc0, !PT ;  /* 0x0000000303ff7812 */ /* 0x000fc6000782c0ff */
[----:B------:R-:W-:-:S05]  /*12e0*/  VIADD R0, R0, 0xffffffff ;  /* 0xffffffff00007836 */ /* 0x000fca0000000000 */
[----:B------:R-:W-:-:S13]  /*12f0*/  ISETP.GE.U32.AND P0, PT, R0, 0x3, PT ;  /* 0x000000030000780c */ /* 0x000fda0003f06070 */
[----:B------:R-:W-:Y:S05]  /*1300*/  @!P0 BRA `(.L_x_100) ;  /* 0x0000000000588947 */ /* 0x000fea0003800000 */
[C---:B------:R-:W-:Y:S01]  /*1310*/  LEA R3, R30.reuse, UR8, 0x2 ;  /* 0x000000081e037c11 */ /* 0x040fe2000f8e10ff */
[----:B------:R-:W-:Y:S02]  /*1320*/  ULEA UR7, UR5, UR12, 0x2 ;  /* 0x0000000c05077291 */ /* 0x000fe4000f8e10ff */
[----:B------:R-:W-:Y:S01]  /*1330*/  MOV R0, UR5 ;  /* 0x0000000500007c02 */ /* 0x000fe20008000f00 */
[----:B------:R-:W-:Y:S01]  /*1340*/  UIADD3 UR5, UPT, UPT, UR5, 0x4, URZ ;  /* 0x0000000405057890 */ /* 0x000fe2000fffe0ff */
[----:B------:R-:W-:-:S03]  /*1350*/  LEA R29, R30, UR12, 0x2 ;  /* 0x0000000c1e1d7c11 */ /* 0x000fc6000f8e10ff */
[----:B------:R-:W-:Y:S02]  /*1360*/  IMAD R3, R0, 0x40, R3 ;  /* 0x0000004000037824 */ /* 0x000fe400078e0203 */
[----:B------:R-:W-:Y:S04]  /*1370*/  LDS R0, [UR7+0x40] ;  /* 0x00004007ff007984 */ /* 0x000fe80008000800 */
[----:B------:R-:W1:Y:S02]  /*1380*/  LDS R25, [R3] ;  /* 0x0000000003197984 */ /* 0x000e640000000800 */
[----:B-1----:R-:W-:-:S05]  /*1390*/  FFMA R0, -R0, R25, R27 ;  /* 0x0000001900007223 */ /* 0x002fca000000011b */
[----:B------:R-:W-:Y:S04]  /*13a0*/  STS [R29+0x40], R0 ;  /* 0x000040001d007388 */ /* 0x000fe80000000800 */
[----:B------:R-:W-:Y:S04]  /*13b0*/  LDS R25, [UR7+0x44] ;  /* 0x00004407ff197984 */ /* 0x000fe80008000800 */
[----:B------:R-:W0:Y:S02]  /*13c0*/  LDS R26, [R3+0x40] ;  /* 0x00004000031a7984 */ /* 0x000e240000000800 */
[----:B0-----:R-:W-:-:S05]  /*13d0*/  FFMA R25, -R25, R26, R0 ;  /* 0x0000001a19197223 */ /* 0x001fca0000000100 */
[----:B------:R-:W-:Y:S04]  /*13e0*/  STS [R29+0x40], R25 ;  /* 0x000040191d007388 */ /* 0x000fe80000000800 */
[----:B------:R-:W-:Y:S04]  /*13f0*/  LDS R26, [UR7+0x48] ;  /* 0x00004807ff1a7984 */ /* 0x000fe80008000800 */
[----:B------:R-:W0:Y:S02]  /*1400*/  LDS R27, [R3+0x80] ;  /* 0x00008000031b7984 */ /* 0x000e240000000800 */
[----:B0-----:R-:W-:-:S05]  /*1410*/  FFMA R26, -R26, R27, R25 ;  /* 0x0000001b1a1a7223 */ /* 0x001fca0000000119 */
[----:B------:R-:W-:Y:S04]  /*1420*/  STS [R29+0x40], R26 ;  /* 0x0000401a1d007388 */ /* 0x000fe80000000800 */
[----:B------:R-:W-:Y:S04]  /*1430*/  LDS R28, [R3+0xc0] ;  /* 0x0000c000031c7984 */ /* 0x000fe80000000800 */
[----:B------:R-:W0:Y:S02]  /*1440*/  LDS R27, [UR7+0x4c] ;  /* 0x00004c07ff1b7984 */ /* 0x000e240008000800 */
[----:B0-----:R-:W-:-:S05]  /*1450*/  FFMA R27, -R27, R28, R26 ;  /* 0x0000001c1b1b7223 */ /* 0x001fca000000011a */
[----:B------:R0:W-:Y:S02]  /*1460*/  STS [R29+0x40], R27 ;  /* 0x0000401b1d007388 */ /* 0x0001e40000000800 */
.L_x_100:
[----:B------:R-:W-:Y:S05]  /*1470*/  @!P1 BRA `(.L_x_97) ;  /* 0x0000000000709947 */ /* 0x000fea0003800000 */
[C---:B------:R-:W-:Y:S02]  /*1480*/  LOP3.LUT P0, RZ, R24.reuse, 0x3, RZ, 0xc0, !PT ;  /* 0x0000000318ff7812 */ /* 0x040fe4000780c0ff */
[----:B------:R-:W-:-:S04]  /*1490*/  LOP3.LUT R0, R24, 0x1, RZ, 0xc0, !PT ;  /* 0x0000000118007812 */ /* 0x000fc800078ec0ff */
[----:B------:R-:W-:-:S07]  /*14a0*/  ISETP.NE.U32.AND P1, PT, R0, 0x1, PT ;  /* 0x000000010000780c */ /* 0x000fce0003f25070 */
[----:B------:R-:W-:Y:S06]  /*14b0*/  @!P0 BRA `(.L_x_101) ;  /* 0x0000000000388947 */ /* 0x000fec0003800000 */
        /* <DEDUP_REMOVED lines=10> */
[----:B------:R-:W-:Y:S04]  /*1560*/  LDS R3, [R25+0x40] ;  /* 0x0000400019037984 */ /* 0x000fe80000000800 */
[----:B0-----:R-:W0:Y:S02]  /*1570*/  LDS R27, [UR7+0x44] ;  /* 0x00004407ff1b7984 */ /* 0x001e240008000800 */
[----:B0-----:R-:W-:-:S05]  /*1580*/  FFMA R27, -R27, R3, R0 ;  /* 0x000000031b1b7223 */ /* 0x001fca0000000100 */
[----:B------:R2:W-:Y:S02]  /*1590*/  STS [R26+0x40], R27 ;  /* 0x0000401b1a007388 */ /* 0x0005e40000000800 */
.L_x_101:
[----:B------:R-:W-:Y:S05]  /*15a0*/  @!P1 BRA `(.L_x_97) ;  /* 0x0000000000249947 */ /* 0x000fea0003800000 */
[C---:B------:R-:W-:Y:S01]  /*15b0*/  LEA R3, R30.reuse, UR8, 0x2 ;  /* 0x000000081e037c11 */ /* 0x040fe2000f8e10ff */
[----:B------:R-:W-:Y:S02]  /*15c0*/  ULEA UR7, UR5, UR12, 0x2 ;  /* 0x0000000c05077291 */ /* 0x000fe4000f8e10ff */
[----:B------:R-:W-:Y:S02]  /*15d0*/  MOV R0, UR5 ;  /* 0x0000000500007c02 */ /* 0x000fe40008000f00 */
[----:B------:R-:W-:-:S03]  /*15e0*/  LEA R25, R30, UR12, 0x2 ;  /* 0x0000000c1e197c11 */ /* 0x000fc6000f8e10ff */
[----:B------:R-:W-:Y:S02]  /*15f0*/  IMAD R3, R0, 0x40, R3 ;  /* 0x0000004000037824 */ /* 0x000fe400078e0203 */
[----:B------:R-:W-:Y:S04]  /*1600*/  LDS R0, [UR7+0x40] ;  /* 0x00004007ff007984 */ /* 0x000fe80008000800 */
[----:B------:R-:W1:Y:S02]  /*1610*/  LDS R3, [R3] ;  /* 0x0000000003037984 */ /* 0x000e640000000800 */
[----:B-1----:R-:W-:-:S05]  /*1620*/  FFMA R0, -R0, R3, R27 ;  /* 0x0000000300007223 */ /* 0x002fca000000011b */
[----:B------:R3:W-:Y:S02]  /*1630*/  STS [R25+0x40], R0 ;  /* 0x0000400019007388 */ /* 0x0007e40000000800 */
.L_x_97:
[----:B------:R-:W-:Y:S05]  /*1640*/  BSYNC.RECONVERGENT B0 ;  /* 0x0000000000007941 */ /* 0x000fea0003800200 */
.L_x_96:
[----:B------:R-:W-:Y:S01]  /*1650*/  BAR.SYNC.DEFER_BLOCKING 0x0 ;  /* 0x0000000000007b1d */ /* 0x000fe20000010000 */
[----:B------:R-:W-:-:S05]  /*1660*/  IADD3 R24, PT, PT, R24, 0x1, RZ ;  /* 0x0000000118187810 */ /* 0x000fca0007ffe0ff */
[----:B------:R-:W-:Y:S05]  /*1670*/  BRA.U UP0, `(.L_x_102) ;  /* 0xffffffed00987547 */ /* 0x000fea000b83ffff */
[----:B------:R-:W4:Y:S01]  /*1680*/  S2UR UR6, SR_CgaCtaId ;  /* 0x00000000000679c3 */ /* 0x000f220000008800 */
[----:B------:R-:W5:Y:S01]  /*1690*/  S2R R24, SR_TID.X ;  /* 0x0000000000187919 */ /* 0x000f620000002100 */
[----:B------:R-:W-:-:S06]  /*16a0*/  UMOV UR5, 0x400 ;  /* 0x0000040000057882 */ /* 0x000fcc0000000000 */
[----:B--2---:R-:W2:Y:S01]  /*16b0*/  LDC.64 R2, c[0x0][0x380] ;  /* 0x0000e000ff027b82 */ /* 0x004ea20000000a00 */
[----:B----4-:R-:W-:Y:S01]  /*16c0*/  ULEA UR5, UR6, UR5, 0x18 ;  /* 0x0000000506057291 */ /* 0x010fe2000f8ec0ff */
[----:B------:R-:W4:Y:S05]  /*16d0*/  LDCU.64 UR6, c[0x0][0x388] ;  /* 0x00007100ff0677ac */ /* 0x000f2a0008000a00 */
[----:B0--3--:R-:W-:-:S05]  /*16e0*/  LEA R0, R30, UR5, 0x2 ;  /* 0x000000051e007c11 */ /* 0x009fca000f8e10ff */
[----:B------:R-:W0:Y:S04]  /*16f0*/  LDS R32, [R0+0x40] ;  /* 0x0000400000207984 */ /* 0x000e280000000800 */
[----:B------:R-:W3:Y:S04]  /*1700*/  LDS R28, [R0+0x80] ;  /* 0x00008000001c7984 */ /* 0x000ee80000000800 */
[----:B------:R-:W3:Y:S01]  /*1710*/  LDS R37, [R0+0xc0] ;  /* 0x0000c00000257984 */ /* 0x000ee20000000800 */
[----:B----4-:R-:W-:-:S03]  /*1720*/  UIMAD UR5, UR7, UR6, UR7 ;  /* 0x00000006070572a4 */ /* 0x010fc6000f8e0207 */
[----:B------:R-:W4:Y:S03]  /*1730*/  LDS R35, [R0+0x100] ;  /* 0x0001000000237984 */ /* 0x000f260000000800 */
[----:B-----5:R-:W-:Y:S01]  /*1740*/  VIADD R24, R24, UR5 ;  /* 0x0000000518187c36 */ /* 0x020fe20008000000 */
[----:B------:R-:W-:Y:S04]  /*1750*/  LDS R33, [R0+0x180] ;  /* 0x0001800000217984 */ /* 0x000fe80000000800 */
[----:B------:R-:W-:Y:S01]  /*1760*/  IADD3 R25, PT, PT, R24, UR6, RZ ;  /* 0x0000000618197c10 */ /* 0x000fe2000fffe0ff */
[----:B------:R-:W-:Y:S04]  /*1770*/  LDS R36, [R0+0x240] ;  /* 0x0002400000247984 */ /* 0x000fe80000000800 */
[C---:B------:R-:W-:Y:S01]  /*1780*/  VIADD R31, R25.reuse, UR6 ;  /* 0x00000006191f7c36 */ /* 0x040fe20008000000 */
[----:B------:R-:W-:Y:S01]  /*1790*/  LDS R34, [R0+0x280] ;  /* 0x0002800000227984 */ /* 0x000fe20000000800 */
[----:B--2---:R-:W-:-:S03]  /*17a0*/  IMAD.WIDE.U32 R24, R25, 0x4, R2 ;  /* 0x0000000419187825 */ /* 0x004fc600078e0002 */
[C---:B-1----:R-:W-:Y:S01]  /*17b0*/  IADD3 R27, PT, PT, R31.reuse, UR6, RZ ;  /* 0x000000061f1b7c10 */ /* 0x042fe2000fffe0ff */
[----:B------:R-:W-:-:S04]  /*17c0*/  IMAD.WIDE.U32 R30, R31, 0x4, R2 ;  /* 0x000000041f1e7825 */ /* 0x000fc800078e0002 */
[C---:B------:R-:W-:Y:S02]  /*17d0*/  VIADD R29, R27.reuse, UR6 ;  /* 0x000000061b1d7c36 */ /* 0x040fe40008000000 */
[--C-:B------:R-:W-:Y:S01]  /*17e0*/  IMAD.WIDE.U32 R26, R27, 0x4, R2.reuse ;  /* 0x000000041b1a7825 */ /* 0x100fe200078e0002 */
[----:B0-----:R0:W-:Y:S04]  /*17f0*/  STG.E desc[UR10][R24.64], R32 ;  /* 0x0000002018007986 */ /* 0x0011e8000c10190a */
[----:B---3--:R-:W-:Y:S04]  /*1800*/  STG.E desc[UR10][R30.64], R28 ;  /* 0x0000001c1e007986 */ /* 0x008fe8000c10190a */
[----:B------:R-:W-:Y:S01]  /*1810*/  STG.E desc[UR10][R26.64], R37 ;  /* 0x000000251a007986 */ /* 0x000fe2000c10190a */
[----:B0-----:R-:W-:-:S03]  /*1820*/  IMAD.WIDE.U32 R24, R29, 0x4, R2 ;  /* 0x000000041d187825 */ /* 0x001fc600078e0002 */
[----:B------:R-:W0:Y:S01]  /*1830*/  LDS R31, [R0+0x140] ;  /* 0x00014000001f7984 */ /* 0x000e220000000800 */
[----:B------:R-:W-:-:S03]  /*1840*/  IADD3 R29, PT, PT, R29, UR6, RZ ;  /* 0x000000061d1d7c10 */ /* 0x000fc6000fffe0ff */
[----:B----4-:R-:W-:Y:S02]  /*1850*/  STG.E desc[UR10][R24.64], R35 ;  /* 0x0000002318007986 */ /* 0x010fe4000c10190a */
[----:B------:R-:W-:Y:S02]  /*1860*/  IMAD.WIDE.U32 R2, R29, 0x4, R2 ;  /* 0x000000041d027825 */ /* 0x000fe400078e0002 */
[----:B------:R-:W1:Y:S04]  /*1870*/  LDS R35, [R0+0x1c0] ;  /* 0x0001c00000237984 */ /* 0x000e680000000800 */
[----:B------:R-:W2:Y:S04]  /*1880*/  LDS R25, [R0+0x200] ;  /* 0x0002000000197984 */ /* 0x000ea80000000800 */
[----:B------:R-:W3:Y:S04]  /*1890*/  LDS R32, [R0+0x2c0] ;  /* 0x0002c00000207984 */ /* 0x000ee80000000800 */
[----:B------:R-:W4:Y:S04]  /*18a0*/  LDS R30, [R0+0x300] ;  /* 0x00030000001e7984 */ /* 0x000f280000000800 */
[----:B------:R-:W5:Y:S04]  /*18b0*/  LDS R28, [R0+0x340] ;  /* 0x00034000001c7984 */ /* 0x000f680000000800 */
[----:B------:R-:W5:Y:S04]  /*18c0*/  LDS R27, [R0+0x380] ;  /* 0x00038000001b7984 */ /* 0x000f680000000800 */
[----:B------:R-:W5:Y:S04]  /*18d0*/  LDS R37, [R0+0x3c0] ;  /* 0x0003c00000257984 */ /* 0x000f680000000800 */
[----:B0-----:R-:W-:Y:S04]  /*18e0*/  STG.E desc[UR10][R2.64], R31 ;  /* 0x0000001f02007986 */ /* 0x001fe8000c10190a */
[----:B------:R-:W-:Y:S04]  /*18f0*/  STG.E desc[UR10][R20.64], R33 ;  /* 0x0000002114007986 */ /* 0x000fe8000c10190a */
[----:B-1----:R-:W-:Y:S04]  /*1900*/  STG.E desc[UR10][R18.64], R35 ;  /* 0x0000002312007986 */ /* 0x002fe8000c10190a */
[----:B--2---:R-:W-:Y:S04]  /*1910*/  STG.E desc[UR10][R16.64], R25 ;  /* 0x0000001910007986 */ /* 0x004fe8000c10190a */
[----:B------:R-:W-:Y:S04]  /*1920*/  STG.E desc[UR10][R14.64], R36 ;  /* 0x000000240e007986 */ /* 0x000fe8000c10190a */
[----:B------:R-:W-:Y:S04]  /*1930*/  STG.E desc[UR10][R12.64], R34 ;  /* 0x000000220c007986 */ /* 0x000fe8000c10190a */
[----:B---3--:R-:W-:Y:S04]  /*1940*/  STG.E desc[UR10][R10.64], R32 ;  /* 0x000000200a007986 */ /* 0x008fe8000c10190a */
[----:B----4-:R-:W-:Y:S04]  /*1950*/  STG.E desc[UR10][R8.64], R30 ;  /* 0x0000001e08007986 */ /* 0x010fe8000c10190a */
[----:B-----5:R-:W-:Y:S04]  /*1960*/  STG.E desc[UR10][R6.64], R28 ;  /* 0x0000001c06007986 */ /* 0x020fe8000c10190a */
[----:B------:R-:W-:Y:S04]  /*1970*/  STG.E desc[UR10][R4.64], R27 ;  /* 0x0000001b04007986 */ /* 0x000fe8000c10190a */
[----:B------:R-:W-:Y:S01]  /*1980*/  STG.E desc[UR10][R22.64], R37 ;  /* 0x0000002516007986 */ /* 0x000fe2000c10190a */
[----:B------:R-:W-:Y:S05]  /*1990*/  EXIT ;  /* 0x000000000000794d */ /* 0x000fea0003800000 */
        .weak           $__internal_3_$__cuda_sm3x_div_rn_noftz_f32_slowpath
        .type           $__internal_3_$__cuda_sm3x_div_rn_noftz_f32_slowpath,@function
        .size           $__internal_3_$__cuda_sm3x_div_rn_noftz_f32_slowpath,(.L_x_118 - $__internal_3_$__cuda_sm3x_div_rn_noftz_f32_slowpath)
$__internal_3_$__cuda_sm3x_div_rn_noftz_f32_slowpath:
[----:B------:R-:W-:Y:S01]  /*19a0*/  SHF.R.U32.HI R26, RZ, 0x17, R30 ;  /* 0x00000017ff1a7819 */ /* 0x000fe2000001161e */
[----:B------:R-:W-:Y:S01]  /*19b0*/  BSSY.RECONVERGENT B2, `(.L_x_103) ;  /* 0x0000064000027945 */ /* 0x000fe20003800200 */
[--C-:B------:R-:W-:Y:S01]  /*19c0*/  SHF.R.U32.HI R29, RZ, 0x17, R3.reuse ;  /* 0x00000017ff1d7819 */ /* 0x100fe20000011603 */
[----:B------:R-:W-:Y:S01]  /*19d0*/  IMAD.MOV.U32 R32, RZ, RZ, R3 ;  /* 0x000000ffff207224 */ /* 0x000fe200078e0003 */
[----:B------:R-:W-:Y:S02]  /*19e0*/  LOP3.LUT R26, R26, 0xff, RZ, 0xc0, !PT ;  /* 0x000000ff1a1a7812 */ /* 0x000fe400078ec0ff */
[----:B------:R-:W-:-:S03]  /*19f0*/  LOP3.LUT R29, R29, 0xff, RZ, 0xc0, !PT ;  /* 0x000000ff1d1d7812 */ /* 0x000fc600078ec0ff */
[----:B------:R-:W-:Y:S01]  /*1a00*/  VIADD R33, R26, 0xffffffff ;  /* 0xffffffff1a217836 */ /* 0x000fe20000000000 */
[----:B------:R-:W-:-:S04]  /*1a10*/  IADD3 R31, PT, PT, R29, -0x1, RZ ;  /* 0xffffffff1d1f7810 */ /* 0x000fc80007ffe0ff */
[----:B------:R-:W-:-:S04]  /*1a20*/  ISETP.GT.U32.AND P0, PT, R33, 0xfd, PT ;  /* 0x000000fd2100780c */ /* 0x000fc80003f04070 */
[----:B------:R-:W-:-:S13]  /*1a30*/  ISETP.GT.U32.OR P0, PT, R31, 0xfd, P0 ;  /* 0x000000fd1f00780c */ /* 0x000fda0000704470 */
[----:B------:R-:W-:Y:S01]  /*1a40*/  @!P0 MOV R27, RZ ;  /* 0x000000ff001b8202 */ /* 0x000fe20000000f00 */
        /* <DEDUP_REMOVED lines=25> */
.L_x_104:
[----:B------:R-:W-:Y:S01]  /*1be0*/  LEA R3, R26, 0xc0800000, 0x17 ;  /* 0xc08000001a037811 */ /* 0x000fe200078eb8ff */
[----:B------:R-:W-:Y:S04]  /*1bf0*/  BSSY.RECONVERGENT B3, `(.L_x_109) ;  /* 0x0000036000037945 */ /* 0x000fe80003800200 */
[----:B------:R-:W-:Y:S01]  /*1c00*/  IMAD.IADD R33, R30, 0x1, -R3 ;  /* 0x000000011e217824 */ /* 0x000fe200078e0a03 */
[----:B------:R-:W-:-:S03]  /*1c10*/  IADD3 R3, PT, PT, R29, -0x7f, RZ ;  /* 0xffffff811d037810 */ /* 0x000fc60007ffe0ff */
[----:B------:R-:W0:Y:S01]  /*1c20*/  MUFU.RCP R30, R33 ;  /* 0x00000021001e7308 */ /* 0x000e220000001000 */
[----:B------:R-:W-:Y:S01]  /*1c30*/  FADD.FTZ R31, -R33, -RZ ;  /* 0x800000ff211f7221 */ /* 0x000fe20000010100 */
[C---:B------:R-:W-:Y:S01]  /*1c40*/  IMAD R0, R3.reuse, -0x800000, R32 ;  /* 0xff80000003007824 */ /* 0x040fe200078e0220 */
[----:B------:R-:W-:-:S05]  /*1c50*/  IADD3 R26, PT, PT, R3, 0x7f, -R26 ;  /* 0x0000007f031a7810 */ /* 0x000fca0007ffe81a */
[----:B------:R-:W-:Y:S02]  /*1c60*/  IMAD.IADD R26, R26, 0x1, R27 ;  /* 0x000000011a1a7824 */ /* 0x000fe400078e021b */
        /* <DEDUP_REMOVED lines=21> */
[C---:B------:R-:W-:Y:S02]  /*1dc0*/  IADD3 R27, PT, PT, R32.reuse, 0x20, RZ ;  /* 0x00000020201b7810 */ /* 0x040fe40007ffe0ff */
[----:B------:R-:W-:Y:S02]  /*1dd0*/  ISETP.NE.AND P2, PT, R32, RZ, PT ;  /* 0x000000ff2000720c */ /* 0x000fe40003f45270 */
[----:B------:R-:W-:Y:S01]  /*1de0*/  LOP3.LUT R26, R3, 0x7fffff, RZ, 0xc0, !PT ;  /* 0x007fffff031a7812 */ /* 0x000fe200078ec0ff */
[CCC-:B------:R-:W-:Y:S01]  /*1df0*/  FFMA.RP R3, R29.reuse, R31.reuse, R30.reuse ;  /* 0x0000001f1d037223 */ /* 0x1c0fe2000000801e */
[----:B------:R-:W-:Y:S01]  /*1e00*/  FFMA.RM R30, R29, R31, R30 ;  /* 0x0000001f1d1e7223 */ /* 0x000fe2000000401e */
[----:B------:R-:W-:Y:S01]  /*1e10*/  IMAD.MOV R29, RZ, RZ, -R32 ;  /* 0x000000ffff1d7224 */ /* 0x000fe200078e0a20 */
[----:B------:R-:W-:Y:S02]  /*1e20*/  LOP3.LUT R26, R26, 0x800000, RZ, 0xfc, !PT ;  /* 0x008000001a1a7812 */ /* 0x000fe400078efcff */
[----:B------:R-:W-:-:S02]  /*1e30*/  ISETP.NE.AND P1, PT, R32, RZ, PT ;  /* 0x000000ff2000720c */ /* 0x000fc40003f25270 */
        /* <DEDUP_REMOVED lines=13> */
.L_x_111:
[----:B------:R-:W-:-:S04]  /*1f10*/  LOP3.LUT R0, R0, 0x80000000, RZ, 0xc0, !PT ;  /* 0x8000000000007812 */ /* 0x000fc800078ec0ff */
[----:B------:R-:W-:Y:S01]  /*1f20*/  LOP3.LUT R0, R0, 0x7f800000, RZ, 0xfc, !PT ;  /* 0x7f80000000007812 */ /* 0x000fe200078efcff */
[----:B------:R-:W-:Y:S06]  /*1f30*/  BRA `(.L_x_112) ;  /* 0x0000000000047947 */ /* 0x000fec0003800000 */
.L_x_110:
[----:B------:R-:W-:-:S07]  /*1f40*/  IMAD R0, R26, 0x800000, R0 ;  /* 0x008000001a007824 */ /* 0x000fce00078e0200 */
.L_x_112:
[----:B------:R-:W-:Y:S05]  /*1f50*/  BSYNC.RECONVERGENT B3 ;  /* 0x0000000000037941 */ /* 0x000fea0003800200 */
.L_x_109:
[----:B------:R-:W-:Y:S05]  /*1f60*/  BRA `(.L_x_113) ;  /* 0x0000000000207947 */ /* 0x000fea0003800000 */
.L_x_108:
[----:B------:R-:W-:-:S04]  /*1f70*/  LOP3.LUT R0, R30, 0x80000000, R32, 0x48, !PT ;  /* 0x800000001e007812 */ /* 0x000fc800078e4820 */
[----:B------:R-:W-:Y:S01]  /*1f80*/  LOP3.LUT R0, R0, 0x7f800000, RZ, 0xfc, !PT ;  /* 0x7f80000000007812 */ /* 0x000fe200078efcff */
[----:B------:R-:W-:Y:S06]  /*1f90*/  BRA `(.L_x_113) ;  /* 0x0000000000147947 */ /* 0x000fec0003800000 */
.L_x_107:
[----:B------:R-:W-:Y:S01]  /*1fa0*/  LOP3.LUT R0, R30, 0x80000000, R32, 0x48, !PT ;  /* 0x800000001e007812 */ /* 0x000fe200078e4820 */
[----:B------:R-:W-:Y:S06]  /*1fb0*/  BRA `(.L_x_113) ;  /* 0x00000000000c7947 */ /* 0x000fec0003800000 */
.L_x_106:
[----:B------:R-:W0:Y:S01]  /*1fc0*/  MUFU.RSQ R0, -QNAN ;  /* 0xffc0000000007908 */ /* 0x000e220000001400 */
[----:B------:R-:W-:Y:S05]  /*1fd0*/  BRA `(.L_x_113) ;  /* 0x0000000000047947 */ /* 0x000fea0003800000 */
.L_x_105:
[----:B------:R-:W-:-:S07]  /*1fe0*/  FADD.FTZ R0, R3, R0 ;  /* 0x0000000003007221 */ /* 0x000fce0000010000 */
.L_x_113:
[----:B------:R-:W-:Y:S05]  /*1ff0*/  BSYNC.RECONVERGENT B2 ;  /* 0x0000000000027941 */ /* 0x000fea0003800200 */
.L_x_103:
[----:B------:R-:W-:-:S04]  /*2000*/  HFMA2 R29, -RZ, RZ, 0, 0 ;  /* 0x00000000ff1d7431 */ /* 0x000fc800000001ff */
[----:B0-----:R-:W-:Y:S05]  /*2010*/  RET.REL.NODEC R28 `(_Z12lud_diagonalPfii) ;  /* 0xffffffdc1cf87950 */ /* 0x001fea0003c3ffff */
.L_x_114:
        /* <DEDUP_REMOVED lines=14> */
.L_x_118:


//--------------------- .nv.shared.reserved.0     --------------------------
	.section	.nv.shared.reserved.0,"aw",@nobits
	.weak		__nv_reservedSMEM_offset_0_alias
	.size		__nv_reservedSMEM_offset_0_alias, 0, 64
	.other		__nv_reservedSMEM_offset_0_alias,@"STO_CUDA_RESERVED_SHARED STV_DEFAULT"
__nv_reservedSMEM_offset_0_alias:
	.zero		0
	.zero		64


//--------------------- .nv.shared._Z12lud_internalPfii --------------------------
	.section	.nv.shared._Z12lud_internalPfii,"aw",@nobits
	.sectionflags	@""
	.align	4
.nv.shared._Z12lud_internalPfii:
	.zero		3072


//--------------------- .nv.shared._Z13lud_perimeterPfii --------------------------
	.section	.nv.shared._Z13lud_perimeterPfii,"aw",@nobits
	.sectionflags	@""
	.align	4
.nv.shared._Z13lud_perimeterPfii:
	.zero		4096


//--------------------- .nv.shared._Z12lud_diagonalPfii --------------------------
	.section	.nv.shared._Z12lud_diagonalPfii,"aw",@nobits
	.sectionflags	@""
	.align	4
.nv.shared._Z12lud_diagonalPfii:
	.zero		2048


//--------------------- .nv.constant0._Z18lud_internal_noshrPfii --------------------------
	.section	.nv.constant0._Z18lud_internal_noshrPfii,"a",@progbits
	.sectionflags	@""
	.align	4
.nv.constant0._Z18lud_internal_noshrPfii:
	.zero		912


//--------------------- .nv.constant0._Z12lud_internalPfii --------------------------
	.section	.nv.constant0._Z12lud_internalPfii,"a",@progbits
	.sectionflags	@""
	.align	4
.nv.constant0._Z12lud_internalPfii:
	.zero		912


//--------------------- .nv.constant0._Z19lud_perimeter_noshrPfii --------------------------
	.section	.nv.constant0._Z19lud_perimeter_noshrPfii,"a",@progbits
	.sectionflags	@""
	.align	4
.nv.constant0._Z19lud_perimeter_noshrPfii:
	.zero		912


//--------------------- .nv.constant0._Z13lud_perimeterPfii --------------------------
	.section	.nv.constant0._Z13lud_perimeterPfii,"a",@progbits
	.sectionflags	@""
	.align	4
.nv.constant0._Z13lud_perimeterPfii:
	.zero		912


//--------------------- .nv.constant0._Z18lud_diagonal_noshrPfii --------------------------
	.section	.nv.constant0._Z18lud_diagonal_noshrPfii,"a",@progbits
	.sectionflags	@""
	.align	4
.nv.constant0._Z18lud_diagonal_noshrPfii:
	.zero		912


//--------------------- .nv.constant0._Z12lud_diagonalPfii --------------------------
	.section	.nv.constant0._Z12lud_diagonalPfii,"a",@progbits
	.sectionflags	@""
	.align	4
.nv.constant0._Z12lud_diagonalPfii:
	.zero		912


//--------------------- SYMBOLS --------------------------

	.type		.nv.reservedSmem.offset0,@object
	.size		.nv.reservedSmem.offset0,0x4
	.type		.nv.reservedSmem.cap,@object
	.size		.nv.reservedSmem.cap,0x4
